//
// Generated by NVIDIA NVVM Compiler
//
// Compiler Build ID: CL-36424714
// Cuda compilation tools, release 13.0, V13.0.88
// Based on NVVM 20.0.0
//

.version 9.0
.target sm_100
.address_size 64

	// .globl	_Z25calc_pairwise_dist_kernelPdS_iiS_

.visible .entry _Z25calc_pairwise_dist_kernelPdS_iiS_(
	.param .u64 .ptr .align 1 _Z25calc_pairwise_dist_kernelPdS_iiS__param_0,
	.param .u64 .ptr .align 1 _Z25calc_pairwise_dist_kernelPdS_iiS__param_1,
	.param .u32 _Z25calc_pairwise_dist_kernelPdS_iiS__param_2,
	.param .u32 _Z25calc_pairwise_dist_kernelPdS_iiS__param_3,
	.param .u64 .ptr .align 1 _Z25calc_pairwise_dist_kernelPdS_iiS__param_4
)
{
	.reg .pred 	%p<4>;
	.reg .b32 	%r<16>;
	.reg .b32 	%f<3>;
	.reg .b64 	%rd<13>;
	.reg .b64 	%fd<14>;

	ld.param.u64 	%rd1, [_Z25calc_pairwise_dist_kernelPdS_iiS__param_0];
	ld.param.u64 	%rd2, [_Z25calc_pairwise_dist_kernelPdS_iiS__param_1];
	ld.param.u32 	%r4, [_Z25calc_pairwise_dist_kernelPdS_iiS__param_2];
	ld.param.u32 	%r5, [_Z25calc_pairwise_dist_kernelPdS_iiS__param_3];
	ld.param.u64 	%rd3, [_Z25calc_pairwise_dist_kernelPdS_iiS__param_4];
	mov.u32 	%r6, %ctaid.x;
	mov.u32 	%r7, %ntid.x;
	mov.u32 	%r8, %tid.x;
	mad.lo.s32 	%r1, %r6, %r7, %r8;
	mov.u32 	%r9, %ctaid.y;
	mov.u32 	%r10, %ntid.y;
	mov.u32 	%r11, %tid.y;
	mad.lo.s32 	%r12, %r9, %r10, %r11;
	setp.ge.s32 	%p1, %r1, %r5;
	setp.ge.s32 	%p2, %r12, %r4;
	or.pred  	%p3, %p1, %p2;
	@%p3 bra 	$L__BB0_2;
	cvta.to.global.u64 	%rd4, %rd1;
	cvta.to.global.u64 	%rd5, %rd2;
	cvta.to.global.u64 	%rd6, %rd3;
	mul.lo.s32 	%r13, %r1, 3;
	mul.wide.s32 	%rd7, %r13, 8;
	add.s64 	%rd8, %rd4, %rd7;
	ld.global.f64 	%fd1, [%rd8];
	mul.lo.s32 	%r14, %r12, 3;
	mul.wide.u32 	%rd9, %r14, 8;
	add.s64 	%rd10, %rd5, %rd9;
	ld.global.f64 	%fd2, [%rd10];
	sub.f64 	%fd3, %fd1, %fd2;
	ld.global.f64 	%fd4, [%rd8+8];
	ld.global.f64 	%fd5, [%rd10+8];
	sub.f64 	%fd6, %fd4, %fd5;
	ld.global.f64 	%fd7, [%rd8+16];
	ld.global.f64 	%fd8, [%rd10+16];
	sub.f64 	%fd9, %fd7, %fd8;
	mul.f64 	%fd10, %fd6, %fd6;
	fma.rn.f64 	%fd11, %fd3, %fd3, %fd10;
	fma.rn.f64 	%fd12, %fd9, %fd9, %fd11;
	cvt.rn.f32.f64 	%f1, %fd12;
	sqrt.rn.f32 	%f2, %f1;
	cvt.f64.f32 	%fd13, %f2;
	mad.lo.s32 	%r15, %r4, %r1, %r12;
	mul.wide.s32 	%rd11, %r15, 8;
	add.s64 	%rd12, %rd6, %rd11;
	st.global.f64 	[%rd12], %fd13;
$L__BB0_2:
	ret;

}
	// .globl	_Z20gen_elec_grid_kernelPKdS0_ddddiiPd
.visible .entry _Z20gen_elec_grid_kernelPKdS0_ddddiiPd(
	.param .u64 .ptr .align 1 _Z20gen_elec_grid_kernelPKdS0_ddddiiPd_param_0,
	.param .u64 .ptr .align 1 _Z20gen_elec_grid_kernelPKdS0_ddddiiPd_param_1,
	.param .f64 _Z20gen_elec_grid_kernelPKdS0_ddddiiPd_param_2,
	.param .f64 _Z20gen_elec_grid_kernelPKdS0_ddddiiPd_param_3,
	.param .f64 _Z20gen_elec_grid_kernelPKdS0_ddddiiPd_param_4,
	.param .f64 _Z20gen_elec_grid_kernelPKdS0_ddddiiPd_param_5,
	.param .u32 _Z20gen_elec_grid_kernelPKdS0_ddddiiPd_param_6,
	.param .u32 _Z20gen_elec_grid_kernelPKdS0_ddddiiPd_param_7,
	.param .u64 .ptr .align 1 _Z20gen_elec_grid_kernelPKdS0_ddddiiPd_param_8
)
{
	.reg .pred 	%p<7>;
	.reg .b32 	%r<14>;
	.reg .b64 	%rd<13>;
	.reg .b64 	%fd<29>;

	ld.param.u64 	%rd1, [_Z20gen_elec_grid_kernelPKdS0_ddddiiPd_param_0];
	ld.param.u64 	%rd2, [_Z20gen_elec_grid_kernelPKdS0_ddddiiPd_param_1];
	ld.param.f64 	%fd8, [_Z20gen_elec_grid_kernelPKdS0_ddddiiPd_param_2];
	ld.param.f64 	%fd9, [_Z20gen_elec_grid_kernelPKdS0_ddddiiPd_param_3];
	ld.param.f64 	%fd10, [_Z20gen_elec_grid_kernelPKdS0_ddddiiPd_param_4];
	ld.param.f64 	%fd11, [_Z20gen_elec_grid_kernelPKdS0_ddddiiPd_param_5];
	ld.param.u32 	%r4, [_Z20gen_elec_grid_kernelPKdS0_ddddiiPd_param_6];
	ld.param.u32 	%r5, [_Z20gen_elec_grid_kernelPKdS0_ddddiiPd_param_7];
	ld.param.u64 	%rd3, [_Z20gen_elec_grid_kernelPKdS0_ddddiiPd_param_8];
	mov.u32 	%r6, %ctaid.x;
	mov.u32 	%r7, %ntid.x;
	mov.u32 	%r8, %tid.x;
	mad.lo.s32 	%r1, %r6, %r7, %r8;
	mov.u32 	%r9, %ctaid.y;
	mov.u32 	%r10, %ntid.y;
	mov.u32 	%r11, %tid.y;
	mad.lo.s32 	%r12, %r9, %r10, %r11;
	setp.ge.s32 	%p1, %r1, %r5;
	setp.ge.s32 	%p2, %r12, %r4;
	or.pred  	%p3, %p1, %p2;
	@%p3 bra 	$L__BB1_5;
	cvta.to.global.u64 	%rd4, %rd1;
	cvta.to.global.u64 	%rd5, %rd2;
	mad.lo.s32 	%r13, %r4, %r1, %r12;
	mul.wide.s32 	%rd6, %r13, 8;
	add.s64 	%rd7, %rd4, %rd6;
	ld.global.f64 	%fd1, [%rd7];
	mul.wide.u32 	%rd8, %r12, 8;
	add.s64 	%rd9, %rd5, %rd8;
	ld.global.f64 	%fd2, [%rd9];
	mul.f64 	%fd12, %fd8, %fd2;
	div.rn.f64 	%fd3, %fd12, %fd9;
	setp.gt.f64 	%p4, %fd2, 0d0000000000000000;
	selp.f64 	%fd13, %fd10, %fd11, %p4;
	div.rn.f64 	%fd14, %fd3, %fd13;
	abs.f64 	%fd15, %fd14;
	add.f64 	%fd16, %fd15, %fd15;
	sqrt.rn.f64 	%fd17, %fd16;
	add.f64 	%fd18, %fd17, %fd17;
	mul.f64 	%fd19, %fd17, %fd18;
	div.rn.f64 	%fd4, %fd13, %fd19;
	setp.leu.f64 	%p5, %fd1, %fd17;
	@%p5 bra 	$L__BB1_3;
	mul.f64 	%fd25, %fd1, %fd1;
	div.rn.f64 	%fd28, %fd3, %fd25;
	bra.uni 	$L__BB1_4;
$L__BB1_3:
	setp.gt.f64 	%p6, %fd2, 0d0000000000000000;
	abs.f64 	%fd20, %fd4;
	mul.f64 	%fd21, %fd1, %fd20;
	mul.f64 	%fd22, %fd1, %fd21;
	sub.f64 	%fd23, %fd10, %fd22;
	add.f64 	%fd24, %fd11, %fd22;
	selp.f64 	%fd28, %fd23, %fd24, %p6;
$L__BB1_4:
	add.f64 	%fd26, %fd28, 0d0000000000000000;
	cvta.to.global.u64 	%rd10, %rd3;
	mul.wide.s32 	%rd11, %r1, 8;
	add.s64 	%rd12, %rd10, %rd11;
	atom.global.add.f64 	%fd27, [%rd12], %fd26;
$L__BB1_5:
	ret;

}
	// .globl	_Z19gen_vdw_grid_kernelPdS_S_ddiiS_
.visible .entry _Z19gen_vdw_grid_kernelPdS_S_ddiiS_(
	.param .u64 .ptr .align 1 _Z19gen_vdw_grid_kernelPdS_S_ddiiS__param_0,
	.param .u64 .ptr .align 1 _Z19gen_vdw_grid_kernelPdS_S_ddiiS__param_1,
	.param .u64 .ptr .align 1 _Z19gen_vdw_grid_kernelPdS_S_ddiiS__param_2,
	.param .f64 _Z19gen_vdw_grid_kernelPdS_S_ddiiS__param_3,
	.param .f64 _Z19gen_vdw_grid_kernelPdS_S_ddiiS__param_4,
	.param .u32 _Z19gen_vdw_grid_kernelPdS_S_ddiiS__param_5,
	.param .u32 _Z19gen_vdw_grid_kernelPdS_S_ddiiS__param_6,
	.param .u64 .ptr .align 1 _Z19gen_vdw_grid_kernelPdS_S_ddiiS__param_7
)
{
	.reg .pred 	%p<52>;
	.reg .b32 	%r<58>;
	.reg .b32 	%f<234>;
	.reg .b64 	%rd<16>;
	.reg .b64 	%fd<35>;

	ld.param.u64 	%rd1, [_Z19gen_vdw_grid_kernelPdS_S_ddiiS__param_0];
	ld.param.u64 	%rd2, [_Z19gen_vdw_grid_kernelPdS_S_ddiiS__param_1];
	ld.param.u64 	%rd3, [_Z19gen_vdw_grid_kernelPdS_S_ddiiS__param_2];
	ld.param.f64 	%fd9, [_Z19gen_vdw_grid_kernelPdS_S_ddiiS__param_3];
	ld.param.f64 	%fd10, [_Z19gen_vdw_grid_kernelPdS_S_ddiiS__param_4];
	ld.param.u32 	%r4, [_Z19gen_vdw_grid_kernelPdS_S_ddiiS__param_5];
	ld.param.u32 	%r5, [_Z19gen_vdw_grid_kernelPdS_S_ddiiS__param_6];
	ld.param.u64 	%rd4, [_Z19gen_vdw_grid_kernelPdS_S_ddiiS__param_7];
	mov.u32 	%r6, %ctaid.x;
	mov.u32 	%r7, %ntid.x;
	mov.u32 	%r8, %tid.x;
	mad.lo.s32 	%r1, %r6, %r7, %r8;
	mov.u32 	%r9, %ctaid.y;
	mov.u32 	%r10, %ntid.y;
	mov.u32 	%r11, %tid.y;
	mad.lo.s32 	%r12, %r9, %r10, %r11;
	setp.ge.s32 	%p1, %r1, %r5;
	setp.ge.s32 	%p2, %r12, %r4;
	or.pred  	%p3, %p1, %p2;
	@%p3 bra 	$L__BB2_28;
	cvta.to.global.u64 	%rd5, %rd1;
	cvta.to.global.u64 	%rd6, %rd3;
	cvta.to.global.u64 	%rd7, %rd2;
	mad.lo.s32 	%r13, %r4, %r1, %r12;
	mul.wide.s32 	%rd8, %r13, 8;
	add.s64 	%rd9, %rd5, %rd8;
	ld.global.f64 	%fd1, [%rd9];
	mul.wide.u32 	%rd10, %r12, 8;
	add.s64 	%rd11, %rd6, %rd10;
	ld.global.f64 	%fd11, [%rd11];
	add.f64 	%fd2, %fd9, %fd11;
	add.s64 	%rd12, %rd7, %rd10;
	ld.global.f64 	%fd12, [%rd12];
	abs.f64 	%fd13, %fd12;
	sqrt.rn.f64 	%fd3, %fd13;
	abs.f64 	%fd14, %fd10;
	mul.f64 	%fd15, %fd14, 0d3FE0000000000000;
	div.rn.f64 	%fd16, %fd15, %fd3;
	add.f64 	%fd17, %fd16, 0d3FF0000000000000;
	sqrt.rn.f64 	%fd18, %fd17;
	add.f64 	%fd4, %fd18, 0d3FF0000000000000;
	cvt.rn.f32.f64 	%f1, %fd4;
	abs.f32 	%f2, %f1;
	setp.eq.f32 	%p4, %f1, 0f3F800000;
	mov.f32 	%f230, 0f3F800000;
	@%p4 bra 	$L__BB2_6;
	setp.num.f32 	%p5, %f2, %f2;
	@%p5 bra 	$L__BB2_4;
	mov.f32 	%f85, 0fBE2AAAAB;
	add.rn.f32 	%f230, %f1, %f85;
	bra.uni 	$L__BB2_6;
$L__BB2_4:
	setp.lt.f32 	%p6, %f2, 0f00800000;
	mul.f32 	%f30, %f2, 0f4B800000;
	selp.f32 	%f31, %f30, %f2, %p6;
	mov.b32 	%r14, %f31;
	add.s32 	%r15, %r14, -1060439283;
	and.b32  	%r16, %r15, -8388608;
	sub.s32 	%r17, %r14, %r16;
	mov.b32 	%f32, %r17;
	cvt.rn.f32.s32 	%f33, %r16;
	selp.f32 	%f34, 0fC1C00000, 0f00000000, %p6;
	fma.rn.f32 	%f35, %f33, 0f34000000, %f34;
	add.f32 	%f36, %f32, 0fBF800000;
	add.f32 	%f37, %f32, 0f3F800000;
	rcp.approx.ftz.f32 	%f38, %f37;
	add.f32 	%f39, %f36, %f36;
	mul.f32 	%f40, %f39, %f38;
	mul.f32 	%f41, %f40, %f40;
	neg.f32 	%f42, %f40;
	sub.f32 	%f43, %f36, %f40;
	add.f32 	%f44, %f43, %f43;
	fma.rn.f32 	%f45, %f42, %f36, %f44;
	mul.rn.f32 	%f46, %f38, %f45;
	fma.rn.f32 	%f47, %f41, 0f3A2C32E4, 0f3B52E7DB;
	fma.rn.f32 	%f48, %f47, %f41, 0f3C93BB73;
	fma.rn.f32 	%f49, %f48, %f41, 0f3DF6384F;
	mul.rn.f32 	%f50, %f49, %f41;
	fma.rn.f32 	%f51, %f40, 0f3FB8AA3B, %f35;
	mul.f32 	%f52, %f50, 0f40400000;
	sub.f32 	%f53, %f35, %f51;
	fma.rn.f32 	%f54, %f40, 0f3FB8AA3B, %f53;
	fma.rn.f32 	%f55, %f46, 0f3FB8AA3B, %f54;
	fma.rn.f32 	%f56, %f40, 0f32A55E34, %f55;
	fma.rn.f32 	%f57, %f52, %f46, %f56;
	fma.rn.f32 	%f58, %f50, %f40, %f57;
	add.rn.f32 	%f59, %f51, %f58;
	mov.f32 	%f60, 0fBE2AAAAB;
	mul.rn.f32 	%f61, %f59, %f60;
	cvt.rni.f32.f32 	%f62, %f61;
	sub.f32 	%f63, %f61, %f62;
	neg.f32 	%f64, %f61;
	fma.rn.f32 	%f65, %f59, 0fBE2AAAAB, %f64;
	neg.f32 	%f66, %f51;
	add.rn.f32 	%f67, %f59, %f66;
	neg.f32 	%f68, %f67;
	add.rn.f32 	%f69, %f58, %f68;
	fma.rn.f32 	%f70, %f69, 0fBE2AAAAB, %f65;
	add.f32 	%f71, %f63, %f70;
	setp.gt.f32 	%p7, %f62, 0f00000000;
	selp.b32 	%r18, 0, -2097152000, %p7;
	setp.neu.f32 	%p8, %f1, 0f00000000;
	setp.neu.f32 	%p9, %f2, 0f7F800000;
	setp.lt.f32 	%p10, %f61, 0f00000000;
	selp.f32 	%f72, 0f00000000, 0f7F800000, %p10;
	abs.f32 	%f73, %f61;
	setp.gt.f32 	%p11, %f73, 0f43180000;
	cvt.rzi.s32.f32 	%r19, %f62;
	shl.b32 	%r20, %r19, 23;
	sub.s32 	%r21, %r20, %r18;
	mov.b32 	%f74, %r21;
	add.s32 	%r22, %r18, 2130706432;
	mov.b32 	%f75, %r22;
	fma.rn.f32 	%f76, %f71, 0f391FCB8E, 0f3AAF85ED;
	fma.rn.f32 	%f77, %f76, %f71, 0f3C1D9856;
	fma.rn.f32 	%f78, %f77, %f71, 0f3D6357BB;
	fma.rn.f32 	%f79, %f78, %f71, 0f3E75FDEC;
	fma.rn.f32 	%f80, %f79, %f71, 0f3F317218;
	fma.rn.f32 	%f81, %f80, %f71, 0f3F800000;
	mul.f32 	%f82, %f81, %f75;
	mul.f32 	%f83, %f82, %f74;
	selp.f32 	%f230, %f72, %f83, %p11;
	and.pred  	%p12, %p8, %p9;
	@%p12 bra 	$L__BB2_6;
	add.f32 	%f84, %f1, %f1;
	mov.b32 	%r23, %f84;
	and.b32  	%r24, %r23, 2147483647;
	xor.b32  	%r25, %r24, 2139095040;
	mov.b32 	%f230, %r25;
$L__BB2_6:
	cvt.f64.f32 	%fd19, %f230;
	mul.f64 	%fd5, %fd2, %fd19;
	setp.leu.f64 	%p13, %fd1, %fd5;
	mov.f32 	%f233, 0f3F800000;
	@%p13 bra 	$L__BB2_18;
	div.rn.f64 	%fd28, %fd2, %fd1;
	cvt.rn.f32.f64 	%f7, %fd28;
	abs.f32 	%f8, %f7;
	setp.lt.f32 	%p35, %f8, 0f00800000;
	mul.f32 	%f152, %f8, 0f4B800000;
	selp.f32 	%f153, %f152, %f8, %p35;
	selp.f32 	%f154, 0fC1C00000, 0f00000000, %p35;
	mov.b32 	%r40, %f153;
	add.s32 	%r41, %r40, -1060439283;
	and.b32  	%r42, %r41, -8388608;
	sub.s32 	%r43, %r40, %r42;
	mov.b32 	%f155, %r43;
	cvt.rn.f32.s32 	%f156, %r42;
	fma.rn.f32 	%f157, %f156, 0f34000000, %f154;
	add.f32 	%f158, %f155, 0fBF800000;
	add.f32 	%f159, %f155, 0f3F800000;
	rcp.approx.ftz.f32 	%f160, %f159;
	add.f32 	%f161, %f158, %f158;
	mul.f32 	%f162, %f161, %f160;
	mul.f32 	%f163, %f162, %f162;
	sub.f32 	%f164, %f158, %f162;
	add.f32 	%f165, %f164, %f164;
	neg.f32 	%f166, %f162;
	fma.rn.f32 	%f167, %f166, %f158, %f165;
	mul.rn.f32 	%f168, %f160, %f167;
	fma.rn.f32 	%f169, %f163, 0f3A2C32E4, 0f3B52E7DB;
	fma.rn.f32 	%f170, %f169, %f163, 0f3C93BB73;
	fma.rn.f32 	%f171, %f170, %f163, 0f3DF6384F;
	mul.rn.f32 	%f172, %f171, %f163;
	fma.rn.f32 	%f173, %f162, 0f3FB8AA3B, %f157;
	sub.f32 	%f174, %f157, %f173;
	fma.rn.f32 	%f175, %f162, 0f3FB8AA3B, %f174;
	fma.rn.f32 	%f176, %f168, 0f3FB8AA3B, %f175;
	fma.rn.f32 	%f177, %f162, 0f32A55E34, %f176;
	mul.f32 	%f178, %f172, 0f40400000;
	fma.rn.f32 	%f179, %f178, %f168, %f177;
	fma.rn.f32 	%f180, %f172, %f162, %f179;
	add.rn.f32 	%f9, %f173, %f180;
	neg.f32 	%f181, %f173;
	add.rn.f32 	%f182, %f9, %f181;
	neg.f32 	%f183, %f182;
	add.rn.f32 	%f10, %f180, %f183;
	setp.eq.f32 	%p36, %f7, 0f3F800000;
	mov.f32 	%f231, 0f3F800000;
	@%p36 bra 	$L__BB2_12;
	setp.num.f32 	%p37, %f8, %f8;
	@%p37 bra 	$L__BB2_10;
	mov.f32 	%f205, 0f41400000;
	add.rn.f32 	%f231, %f7, %f205;
	bra.uni 	$L__BB2_12;
$L__BB2_10:
	mov.f32 	%f184, 0f41400000;
	mul.rn.f32 	%f185, %f9, %f184;
	cvt.rni.f32.f32 	%f186, %f185;
	sub.f32 	%f187, %f185, %f186;
	neg.f32 	%f188, %f185;
	fma.rn.f32 	%f189, %f9, 0f41400000, %f188;
	fma.rn.f32 	%f190, %f10, 0f41400000, %f189;
	add.f32 	%f191, %f187, %f190;
	setp.gt.f32 	%p38, %f186, 0f00000000;
	selp.b32 	%r44, 0, -2097152000, %p38;
	setp.neu.f32 	%p39, %f7, 0f00000000;
	setp.neu.f32 	%p40, %f8, 0f7F800000;
	setp.lt.f32 	%p41, %f185, 0f00000000;
	selp.f32 	%f192, 0f00000000, 0f7F800000, %p41;
	abs.f32 	%f193, %f185;
	setp.gt.f32 	%p42, %f193, 0f43180000;
	cvt.rzi.s32.f32 	%r45, %f186;
	shl.b32 	%r46, %r45, 23;
	sub.s32 	%r47, %r46, %r44;
	mov.b32 	%f194, %r47;
	add.s32 	%r48, %r44, 2130706432;
	mov.b32 	%f195, %r48;
	fma.rn.f32 	%f196, %f191, 0f391FCB8E, 0f3AAF85ED;
	fma.rn.f32 	%f197, %f196, %f191, 0f3C1D9856;
	fma.rn.f32 	%f198, %f197, %f191, 0f3D6357BB;
	fma.rn.f32 	%f199, %f198, %f191, 0f3E75FDEC;
	fma.rn.f32 	%f200, %f199, %f191, 0f3F317218;
	fma.rn.f32 	%f201, %f200, %f191, 0f3F800000;
	mul.f32 	%f202, %f201, %f195;
	mul.f32 	%f203, %f202, %f194;
	selp.f32 	%f231, %f192, %f203, %p42;
	and.pred  	%p43, %p39, %p40;
	@%p43 bra 	$L__BB2_12;
	add.f32 	%f204, %f7, %f7;
	mov.b32 	%r49, %f204;
	and.b32  	%r50, %r49, 2147483647;
	mov.b32 	%f231, %r50;
$L__BB2_12:
	setp.eq.f32 	%p44, %f7, 0f3F800000;
	mov.f32 	%f207, 0f40C00000;
	mul.rn.f32 	%f208, %f9, %f207;
	neg.f32 	%f209, %f208;
	fma.rn.f32 	%f210, %f9, 0f40C00000, %f209;
	fma.rn.f32 	%f211, %f10, 0f40C00000, %f210;
	cvt.rni.f32.f32 	%f212, %f208;
	sub.f32 	%f213, %f208, %f212;
	add.f32 	%f214, %f213, %f211;
	fma.rn.f32 	%f215, %f214, 0f391FCB8E, 0f3AAF85ED;
	fma.rn.f32 	%f216, %f215, %f214, 0f3C1D9856;
	fma.rn.f32 	%f217, %f216, %f214, 0f3D6357BB;
	fma.rn.f32 	%f218, %f217, %f214, 0f3E75FDEC;
	fma.rn.f32 	%f219, %f218, %f214, 0f3F317218;
	fma.rn.f32 	%f220, %f219, %f214, 0f3F800000;
	cvt.rzi.s32.f32 	%r51, %f212;
	setp.gt.f32 	%p45, %f212, 0f00000000;
	selp.b32 	%r52, 0, -2097152000, %p45;
	add.s32 	%r53, %r52, 2130706432;
	mov.b32 	%f221, %r53;
	mul.f32 	%f222, %f220, %f221;
	shl.b32 	%r54, %r51, 23;
	sub.s32 	%r55, %r54, %r52;
	mov.b32 	%f223, %r55;
	mul.f32 	%f224, %f222, %f223;
	abs.f32 	%f225, %f208;
	setp.gt.f32 	%p46, %f225, 0f43180000;
	setp.lt.f32 	%p47, %f208, 0f00000000;
	selp.f32 	%f226, 0f00000000, 0f7F800000, %p47;
	selp.f32 	%f15, %f226, %f224, %p46;
	mov.f32 	%f232, 0f3F800000;
	@%p44 bra 	$L__BB2_17;
	setp.num.f32 	%p48, %f8, %f8;
	@%p48 bra 	$L__BB2_15;
	mov.f32 	%f228, 0f40C00000;
	add.rn.f32 	%f232, %f7, %f228;
	bra.uni 	$L__BB2_17;
$L__BB2_15:
	setp.neu.f32 	%p49, %f7, 0f00000000;
	setp.neu.f32 	%p50, %f8, 0f7F800000;
	and.pred  	%p51, %p49, %p50;
	mov.f32 	%f232, %f15;
	@%p51 bra 	$L__BB2_17;
	add.f32 	%f227, %f7, %f7;
	mov.b32 	%r56, %f227;
	and.b32  	%r57, %r56, 2147483647;
	mov.b32 	%f232, %r57;
$L__BB2_17:
	cvt.f64.f32 	%fd29, %f232;
	add.f64 	%fd30, %fd29, %fd29;
	cvt.f64.f32 	%fd31, %f231;
	sub.f64 	%fd32, %fd31, %fd30;
	mul.f64 	%fd34, %fd3, %fd32;
	bra.uni 	$L__BB2_27;
$L__BB2_18:
	div.rn.f64 	%fd20, %fd1, %fd5;
	cvt.rn.f32.f64 	%f19, %fd20;
	mul.f64 	%fd21, %fd4, %fd4;
	sub.f64 	%fd22, %fd21, %fd4;
	mul.f64 	%fd23, %fd3, 0d4038000000000000;
	div.rn.f64 	%fd24, %fd23, %fd10;
	mul.f64 	%fd25, %fd24, %fd22;
	cvt.rn.f32.f64 	%f87, %fd25;
	mul.f32 	%f88, %f87, 0f3F000000;
	cvt.rzi.f32.f32 	%f89, %f88;
	add.f32 	%f90, %f89, %f89;
	sub.f32 	%f91, %f87, %f90;
	abs.f32 	%f21, %f91;
	abs.f32 	%f22, %f19;
	setp.lt.f32 	%p14, %f22, 0f00800000;
	mul.f32 	%f92, %f22, 0f4B800000;
	selp.f32 	%f93, %f92, %f22, %p14;
	selp.f32 	%f94, 0fC1C00000, 0f00000000, %p14;
	mov.b32 	%r26, %f93;
	add.s32 	%r27, %r26, -1060439283;
	and.b32  	%r28, %r27, -8388608;
	sub.s32 	%r29, %r26, %r28;
	mov.b32 	%f95, %r29;
	cvt.rn.f32.s32 	%f96, %r28;
	fma.rn.f32 	%f97, %f96, 0f34000000, %f94;
	add.f32 	%f98, %f95, 0fBF800000;
	add.f32 	%f99, %f95, 0f3F800000;
	rcp.approx.ftz.f32 	%f100, %f99;
	add.f32 	%f101, %f98, %f98;
	mul.f32 	%f102, %f101, %f100;
	mul.f32 	%f103, %f102, %f102;
	sub.f32 	%f104, %f98, %f102;
	add.f32 	%f105, %f104, %f104;
	neg.f32 	%f106, %f102;
	fma.rn.f32 	%f107, %f106, %f98, %f105;
	mul.rn.f32 	%f108, %f100, %f107;
	fma.rn.f32 	%f109, %f103, 0f3A2C32E4, 0f3B52E7DB;
	fma.rn.f32 	%f110, %f109, %f103, 0f3C93BB73;
	fma.rn.f32 	%f111, %f110, %f103, 0f3DF6384F;
	mul.rn.f32 	%f112, %f111, %f103;
	fma.rn.f32 	%f113, %f102, 0f3FB8AA3B, %f97;
	sub.f32 	%f114, %f97, %f113;
	fma.rn.f32 	%f115, %f102, 0f3FB8AA3B, %f114;
	fma.rn.f32 	%f116, %f108, 0f3FB8AA3B, %f115;
	fma.rn.f32 	%f117, %f102, 0f32A55E34, %f116;
	mul.f32 	%f118, %f112, 0f40400000;
	fma.rn.f32 	%f119, %f118, %f108, %f117;
	fma.rn.f32 	%f120, %f112, %f102, %f119;
	add.rn.f32 	%f121, %f113, %f120;
	neg.f32 	%f122, %f113;
	add.rn.f32 	%f123, %f121, %f122;
	neg.f32 	%f124, %f123;
	add.rn.f32 	%f125, %f120, %f124;
	mul.rn.f32 	%f126, %f121, %f87;
	neg.f32 	%f127, %f126;
	fma.rn.f32 	%f128, %f121, %f87, %f127;
	fma.rn.f32 	%f129, %f125, %f87, %f128;
	cvt.rni.f32.f32 	%f130, %f126;
	sub.f32 	%f131, %f126, %f130;
	add.f32 	%f132, %f131, %f129;
	fma.rn.f32 	%f133, %f132, 0f391FCB8E, 0f3AAF85ED;
	fma.rn.f32 	%f134, %f133, %f132, 0f3C1D9856;
	fma.rn.f32 	%f135, %f134, %f132, 0f3D6357BB;
	fma.rn.f32 	%f136, %f135, %f132, 0f3E75FDEC;
	fma.rn.f32 	%f137, %f136, %f132, 0f3F317218;
	fma.rn.f32 	%f138, %f137, %f132, 0f3F800000;
	cvt.rzi.s32.f32 	%r30, %f130;
	setp.gt.f32 	%p15, %f130, 0f00000000;
	selp.b32 	%r31, 0, -2097152000, %p15;
	add.s32 	%r32, %r31, 2130706432;
	mov.b32 	%f139, %r32;
	mul.f32 	%f140, %f138, %f139;
	shl.b32 	%r33, %r30, 23;
	sub.s32 	%r34, %r33, %r31;
	mov.b32 	%f141, %r34;
	mul.f32 	%f142, %f140, %f141;
	abs.f32 	%f143, %f126;
	setp.gt.f32 	%p16, %f143, 0f43180000;
	setp.lt.f32 	%p17, %f126, 0f00000000;
	selp.f32 	%f144, 0f00000000, 0f7F800000, %p17;
	selp.f32 	%f23, %f144, %f142, %p16;
	setp.eq.f32 	%p18, %f19, 0f3F800000;
	setp.eq.f32 	%p19, %f87, 0f00000000;
	or.pred  	%p20, %p18, %p19;
	@%p20 bra 	$L__BB2_26;
	setp.num.f32 	%p21, %f22, %f22;
	abs.f32 	%f145, %f87;
	setp.num.f32 	%p22, %f145, %f145;
	and.pred  	%p23, %p21, %p22;
	@%p23 bra 	$L__BB2_21;
	add.rn.f32 	%f233, %f19, %f87;
	bra.uni 	$L__BB2_26;
$L__BB2_21:
	setp.neu.f32 	%p24, %f19, 0f00000000;
	setp.neu.f32 	%p25, %f22, 0f7F800000;
	and.pred  	%p26, %p24, %p25;
	@%p26 bra 	$L__BB2_23;
	setp.neu.f32 	%p33, %f21, 0f3F800000;
	add.f32 	%f150, %f19, %f19;
	mov.b32 	%r35, %f150;
	setp.lt.f32 	%p34, %f87, 0f00000000;
	xor.b32  	%r36, %r35, 2139095040;
	selp.b32 	%r37, %r36, %r35, %p34;
	and.b32  	%r38, %r37, 2147483647;
	selp.b32 	%r39, %r38, %r37, %p33;
	mov.b32 	%f233, %r39;
	bra.uni 	$L__BB2_26;
$L__BB2_23:
	setp.eq.f32 	%p27, %f19, 0fBF800000;
	setp.eq.f32 	%p28, %f145, 0f7F800000;
	and.pred  	%p29, %p27, %p28;
	@%p29 bra 	$L__BB2_26;
	setp.geu.f32 	%p30, %f19, 0f00000000;
	mov.f32 	%f233, %f23;
	@%p30 bra 	$L__BB2_26;
	setp.neu.f32 	%p31, %f21, 0f3F800000;
	neg.f32 	%f147, %f23;
	selp.f32 	%f148, %f23, %f147, %p31;
	cvt.rmi.f32.f32 	%f149, %f87;
	setp.neu.f32 	%p32, %f149, %f87;
	selp.f32 	%f233, 0f7FFFFFFF, %f148, %p32;
$L__BB2_26:
	cvt.f64.f32 	%fd26, %f233;
	fma.rn.f64 	%fd27, %fd26, 0dBFE0000000000000, 0d3FF0000000000000;
	mul.f64 	%fd34, %fd10, %fd27;
$L__BB2_27:
	cvta.to.global.u64 	%rd13, %rd4;
	mul.wide.s32 	%rd14, %r1, 8;
	add.s64 	%rd15, %rd13, %rd14;
	atom.global.add.f64 	%fd33, [%rd15], %fd34;
$L__BB2_28:
	ret;

}


// ===== COMPILED SASS (sm_100) =====

	.target	sm_100

	.elftype	@"ET_EXEC"


//--------------------- .note.nv.tkinfo           --------------------------
	.section	.note.nv.tkinfo,"",@"SHT_NOTE"
	.sectionflags	@"SHF_NOTE_NV_TKINFO"
	.tkinfo
        /*0018*/ 	.word	0x00000002
        /*0030*/ 	.string	""
        /*0030*/ 	.string	"ptxas"
        /*0030*/ 	.string	"Cuda compilation tools, release 13.0, V13.0.88"
        /*0030*/ 	.string	"Build cuda_13.0.r13.0/compiler.36424714_0"
        /*0030*/ 	.string	"-arch sm_100 -m 64 "



//--------------------- .note.nv.cuinfo           --------------------------
	.section	.note.nv.cuinfo,"",@"SHT_NOTE"
	.sectionflags	@"SHF_NOTE_NV_CUINFO"
        /*0018*/ 	.short	0x0002
        /*001a*/ 	.short	0x0064
        /*001c*/ 	.short	0x0082
	.zero		2


//--------------------- .nv.info                  --------------------------
	.section	.nv.info,"",@"SHT_CUDA_INFO"
	.align	4


	//----- nvinfo : EIATTR_REGCOUNT
	.align		4
        /*0000*/ 	.byte	0x04, 0x2f
        /*0002*/ 	.short	(.L_1 - .L_0)
	.align		4
.L_0:
        /*0004*/ 	.word	index@(_Z25calc_pairwise_dist_kernelPdS_iiS_)
        /*0008*/ 	.word	0x00000016


	//----- nvinfo : EIATTR_FRAME_SIZE
	.align		4
.L_1:
        /*000c*/ 	.byte	0x04, 0x11
        /*000e*/ 	.short	(.L_3 - .L_2)
	.align		4
.L_2:
        /*0010*/ 	.word	index@($__internal_4_$__cuda_sm20_sqrt_rn_f32_slowpath)
        /*0014*/ 	.word	0x00000000


	//----- nvinfo : EIATTR_FRAME_SIZE
	.align		4
.L_3:
        /*0018*/ 	.byte	0x04, 0x11
        /*001a*/ 	.short	(.L_5 - .L_4)
	.align		4
.L_4:
        /*001c*/ 	.word	index@(_Z25calc_pairwise_dist_kernelPdS_iiS_)
        /*0020*/ 	.word	0x00000000


	//----- nvinfo : EIATTR_REGCOUNT
	.align		4
.L_5:
        /*0024*/ 	.byte	0x04, 0x2f
        /*0026*/ 	.short	(.L_7 - .L_6)
	.align		4
.L_6:
        /*0028*/ 	.word	index@(_Z20gen_elec_grid_kernelPKdS0_ddddiiPd)
        /*002c*/ 	.word	0x00000020


	//----- nvinfo : EIATTR_FRAME_SIZE
	.align		4
.L_7:
        /*0030*/ 	.byte	0x04, 0x11
        /*0032*/ 	.short	(.L_9 - .L_8)
	.align		4
.L_8:
        /*0034*/ 	.word	index@($__internal_3_$__cuda_sm20_dsqrt_rn_f64_mediumpath_v1)
        /*0038*/ 	.word	0x00000000


	//----- nvinfo : EIATTR_FRAME_SIZE
	.align		4
.L_9:
        /*003c*/ 	.byte	0x04, 0x11
        /*003e*/ 	.short	(.L_11 - .L_10)
	.align		4
.L_10:
        /*0040*/ 	.word	index@($__internal_2_$__cuda_sm20_div_rn_f64_full)
        /*0044*/ 	.word	0x00000000


	//----- nvinfo : EIATTR_FRAME_SIZE
	.align		4
.L_11:
        /*0048*/ 	.byte	0x04, 0x11
        /*004a*/ 	.short	(.L_13 - .L_12)
	.align		4
.L_12:
        /*004c*/ 	.word	index@(_Z20gen_elec_grid_kernelPKdS0_ddddiiPd)
        /*0050*/ 	.word	0x00000000


	//----- nvinfo : EIATTR_REGCOUNT
	.align		4
.L_13:
        /*0054*/ 	.byte	0x04, 0x2f
        /*0056*/ 	.short	(.L_15 - .L_14)
	.align		4
.L_14:
        /*0058*/ 	.word	index@(_Z19gen_vdw_grid_kernelPdS_S_ddiiS_)
        /*005c*/ 	.word	0x00000022


	//----- nvinfo : EIATTR_FRAME_SIZE
	.align		4
.L_15:
        /*0060*/ 	.byte	0x04, 0x11
        /*0062*/ 	.short	(.L_17 - .L_16)
	.align		4
.L_16:
        /*0064*/ 	.word	index@($__internal_1_$__cuda_sm20_dsqrt_rn_f64_mediumpath_v1)
        /*0068*/ 	.word	0x00000000


	//----- nvinfo : EIATTR_FRAME_SIZE
	.align		4
.L_17:
        /*006c*/ 	.byte	0x04, 0x11
        /*006e*/ 	.short	(.L_19 - .L_18)
	.align		4
.L_18:
        /*0070*/ 	.word	index@($__internal_0_$__cuda_sm20_div_rn_f64_full)
        /*0074*/ 	.word	0x00000000


	//----- nvinfo : EIATTR_FRAME_SIZE
	.align		4
.L_19:
        /*0078*/ 	.byte	0x04, 0x11
        /*007a*/ 	.short	(.L_21 - .L_20)
	.align		4
.L_20:
        /*007c*/ 	.word	index@(_Z19gen_vdw_grid_kernelPdS_S_ddiiS_)
        /*0080*/ 	.word	0x00000000


	//----- nvinfo : EIATTR_MIN_STACK_SIZE
	.align		4
.L_21:
        /*0084*/ 	.byte	0x04, 0x12
        /*0086*/ 	.short	(.L_23 - .L_22)
	.align		4
.L_22:
        /*0088*/ 	.word	index@(_Z19gen_vdw_grid_kernelPdS_S_ddiiS_)
        /*008c*/ 	.word	0x00000000


	//----- nvinfo : EIATTR_MIN_STACK_SIZE
	.align		4
.L_23:
        /*0090*/ 	.byte	0x04, 0x12
        /*0092*/ 	.short	(.L_25 - .L_24)
	.align		4
.L_24:
        /*0094*/ 	.word	index@(_Z20gen_elec_grid_kernelPKdS0_ddddiiPd)
        /*0098*/ 	.word	0x00000000


	//----- nvinfo : EIATTR_MIN_STACK_SIZE
	.align		4
.L_25:
        /*009c*/ 	.byte	0x04, 0x12
        /*009e*/ 	.short	(.L_27 - .L_26)
	.align		4
.L_26:
        /*00a0*/ 	.word	index@(_Z25calc_pairwise_dist_kernelPdS_iiS_)
        /*00a4*/ 	.word	0x00000000
.L_27:


//--------------------- .nv.compat                --------------------------
	.section	.nv.compat,"",@"SHT_CUDA_COMPAT_INFO"
	.align	4
        /*0000*/ 	.byte	0x02, 0x09, 0x00, 0x00, 0x02, 0x02, 0x01, 0x00, 0x02, 0x05, 0x05, 0x00, 0x03, 0x07, 0x01, 0x01
        /*0010*/ 	.byte	0x02, 0x03, 0x00, 0x00, 0x02, 0x06, 0x01, 0x00, 0x04, 0x0b, 0x08, 0x00, 0x01, 0x00, 0x00, 0x00
        /*0020*/ 	.byte	0x00, 0x00, 0x00, 0x00


//--------------------- .nv.info._Z19gen_vdw_grid_kernelPdS_S_ddiiS_ --------------------------
	.section	.nv.info._Z19gen_vdw_grid_kernelPdS_S_ddiiS_,"",@"SHT_CUDA_INFO"
	.sectionflags	@""
	.align	4


	//----- nvinfo : EIATTR_CUDA_API_VERSION
	.align		4
        /*0000*/ 	.byte	0x04, 0x37
        /*0002*/ 	.short	(.L_29 - .L_28)
.L_28:
        /*0004*/ 	.word	0x00000082


	//----- nvinfo : EIATTR_KPARAM_INFO
	.align		4
.L_29:
        /*0008*/ 	.byte	0x04, 0x17
        /*000a*/ 	.short	(.L_31 - .L_30)
.L_30:
        /*000c*/ 	.word	0x00000000
        /*0010*/ 	.short	0x0007
        /*0012*/ 	.short	0x0030
        /*0014*/ 	.byte	0x00, 0xf5, 0x21, 0x00


	//----- nvinfo : EIATTR_KPARAM_INFO
	.align		4
.L_31:
        /*0018*/ 	.byte	0x04, 0x17
        /*001a*/ 	.short	(.L_33 - .L_32)
.L_32:
        /*001c*/ 	.word	0x00000000
        /*0020*/ 	.short	0x0006
        /*0022*/ 	.short	0x002c
        /*0024*/ 	.byte	0x00, 0xf0, 0x11, 0x00


	//----- nvinfo : EIATTR_KPARAM_INFO
	.align		4
.L_33:
        /*0028*/ 	.byte	0x04, 0x17
        /*002a*/ 	.short	(.L_35 - .L_34)
.L_34:
        /*002c*/ 	.word	0x00000000
        /*0030*/ 	.short	0x0005
        /*0032*/ 	.short	0x0028
        /*0034*/ 	.byte	0x00, 0xf0, 0x11, 0x00


	//----- nvinfo : EIATTR_KPARAM_INFO
	.align		4
.L_35:
        /*0038*/ 	.byte	0x04, 0x17
        /*003a*/ 	.short	(.L_37 - .L_36)
.L_36:
        /*003c*/ 	.word	0x00000000
        /*0040*/ 	.short	0x0004
        /*0042*/ 	.short	0x0020
        /*0044*/ 	.byte	0x00, 0xf0, 0x21, 0x00


	//----- nvinfo : EIATTR_KPARAM_INFO
	.align		4
.L_37:
        /*0048*/ 	.byte	0x04, 0x17
        /*004a*/ 	.short	(.L_39 - .L_38)
.L_38:
        /*004c*/ 	.word	0x00000000
        /*0050*/ 	.short	0x0003
        /*0052*/ 	.short	0x0018
        /*0054*/ 	.byte	0x00, 0xf0, 0x21, 0x00


	//----- nvinfo : EIATTR_KPARAM_INFO
	.align		4
.L_39:
        /*0058*/ 	.byte	0x04, 0x17
        /*005a*/ 	.short	(.L_41 - .L_40)
.L_40:
        /*005c*/ 	.word	0x00000000
        /*0060*/ 	.short	0x0002
        /*0062*/ 	.short	0x0010
        /*0064*/ 	.byte	0x00, 0xf5, 0x21, 0x00


	//----- nvinfo : EIATTR_KPARAM_INFO
	.align		4
.L_41:
        /*0068*/ 	.byte	0x04, 0x17
        /*006a*/ 	.short	(.L_43 - .L_42)
.L_42:
        /*006c*/ 	.word	0x00000000
        /*0070*/ 	.short	0x0001
        /*0072*/ 	.short	0x0008
        /*0074*/ 	.byte	0x00, 0xf5, 0x21, 0x00


	//----- nvinfo : EIATTR_KPARAM_INFO
	.align		4
.L_43:
        /*0078*/ 	.byte	0x04, 0x17
        /*007a*/ 	.short	(.L_45 - .L_44)
.L_44:
        /*007c*/ 	.word	0x00000000
        /*0080*/ 	.short	0x0000
        /*0082*/ 	.short	0x0000
        /*0084*/ 	.byte	0x00, 0xf5, 0x21, 0x00


	//----- nvinfo : EIATTR_SPARSE_MMA_MASK
	.align		4
.L_45:
        /*0088*/ 	.byte	0x03, 0x50
        /*008a*/ 	.short	0x0000


	//----- nvinfo : EIATTR_MAXREG_COUNT
	.align		4
        /*008c*/ 	.byte	0x03, 0x1b
        /*008e*/ 	.short	0x00ff


	//----- nvinfo : EIATTR_MERCURY_ISA_VERSION
	.align		4
        /*0090*/ 	.byte	0x03, 0x5f
        /*0092*/ 	.short	0x0101


	//----- nvinfo : EIATTR_VRC_CTA_INIT_COUNT
	.align		4
        /*0094*/ 	.byte	0x02, 0x4a
	.zero		1
	.zero		1


	//----- nvinfo : EIATTR_EXIT_INSTR_OFFSETS
	.align		4
        /*0098*/ 	.byte	0x04, 0x1c
        /*009a*/ 	.short	(.L_47 - .L_46)


	//   ....[0]....
.L_46:
        /*009c*/ 	.word	0x000000c0


	//   ....[1]....
        /*00a0*/ 	.word	0x00001d50


	//----- nvinfo : EIATTR_CRS_STACK_SIZE
	.align		4
.L_47:
        /*00a4*/ 	.byte	0x04, 0x1e
        /*00a6*/ 	.short	(.L_49 - .L_48)
.L_48:
        /*00a8*/ 	.word	0x00000000


	//----- nvinfo : EIATTR_CBANK_PARAM_SIZE
	.align		4
.L_49:
        /*00ac*/ 	.byte	0x03, 0x19
        /*00ae*/ 	.short	0x0038


	//----- nvinfo : EIATTR_PARAM_CBANK
	.align		4
        /*00b0*/ 	.byte	0x04, 0x0a
        /*00b2*/ 	.short	(.L_51 - .L_50)
	.align		4
.L_50:
        /*00b4*/ 	.word	index@(.nv.constant0._Z19gen_vdw_grid_kernelPdS_S_ddiiS_)
        /*00b8*/ 	.short	0x0380
        /*00ba*/ 	.short	0x0038


	//----- nvinfo : EIATTR_SW_WAR
	.align		4
.L_51:
        /*00bc*/ 	.byte	0x04, 0x36
        /*00be*/ 	.short	(.L_53 - .L_52)
.L_52:
        /*00c0*/ 	.word	0x00000008
.L_53:


//--------------------- .nv.info._Z20gen_elec_grid_kernelPKdS0_ddddiiPd --------------------------
	.section	.nv.info._Z20gen_elec_grid_kernelPKdS0_ddddiiPd,"",@"SHT_CUDA_INFO"
	.sectionflags	@""
	.align	4


	//----- nvinfo : EIATTR_CUDA_API_VERSION
	.align		4
        /*0000*/ 	.byte	0x04, 0x37
        /*0002*/ 	.short	(.L_55 - .L_54)
.L_54:
        /*0004*/ 	.word	0x00000082


	//----- nvinfo : EIATTR_KPARAM_INFO
	.align		4
.L_55:
        /*0008*/ 	.byte	0x04, 0x17
        /*000a*/ 	.short	(.L_57 - .L_56)
.L_56:
        /*000c*/ 	.word	0x00000000
        /*0010*/ 	.short	0x0008
        /*0012*/ 	.short	0x0038
        /*0014*/ 	.byte	0x00, 0xf5, 0x21, 0x00


	//----- nvinfo : EIATTR_KPARAM_INFO
	.align		4
.L_57:
        /*0018*/ 	.byte	0x04, 0x17
        /*001a*/ 	.short	(.L_59 - .L_58)
.L_58:
        /*001c*/ 	.word	0x00000000
        /*0020*/ 	.short	0x0007
        /*0022*/ 	.short	0x0034
        /*0024*/ 	.byte	0x00, 0xf0, 0x11, 0x00


	//----- nvinfo : EIATTR_KPARAM_INFO
	.align		4
.L_59:
        /*0028*/ 	.byte	0x04, 0x17
        /*002a*/ 	.short	(.L_61 - .L_60)
.L_60:
        /*002c*/ 	.word	0x00000000
        /*0030*/ 	.short	0x0006
        /*0032*/ 	.short	0x0030
        /*0034*/ 	.byte	0x00, 0xf0, 0x11, 0x00


	//----- nvinfo : EIATTR_KPARAM_INFO
	.align		4
.L_61:
        /*0038*/ 	.byte	0x04, 0x17
        /*003a*/ 	.short	(.L_63 - .L_62)
.L_62:
        /*003c*/ 	.word	0x00000000
        /*0040*/ 	.short	0x0005
        /*0042*/ 	.short	0x0028
        /*0044*/ 	.byte	0x00, 0xf0, 0x21, 0x00


	//----- nvinfo : EIATTR_KPARAM_INFO
	.align		4
.L_63:
        /*0048*/ 	.byte	0x04, 0x17
        /*004a*/ 	.short	(.L_65 - .L_64)
.L_64:
        /*004c*/ 	.word	0x00000000
        /*0050*/ 	.short	0x0004
        /*0052*/ 	.short	0x0020
        /*0054*/ 	.byte	0x00, 0xf0, 0x21, 0x00


	//----- nvinfo : EIATTR_KPARAM_INFO
	.align		4
.L_65:
        /*0058*/ 	.byte	0x04, 0x17
        /*005a*/ 	.short	(.L_67 - .L_66)
.L_66:
        /*005c*/ 	.word	0x00000000
        /*0060*/ 	.short	0x0003
        /*0062*/ 	.short	0x0018
        /*0064*/ 	.byte	0x00, 0xf0, 0x21, 0x00


	//----- nvinfo : EIATTR_KPARAM_INFO
	.align		4
.L_67:
        /*0068*/ 	.byte	0x04, 0x17
        /*006a*/ 	.short	(.L_69 - .L_68)
.L_68:
        /*006c*/ 	.word	0x00000000
        /*0070*/ 	.short	0x0002
        /*0072*/ 	.short	0x0010
        /*0074*/ 	.byte	0x00, 0xf0, 0x21, 0x00


	//----- nvinfo : EIATTR_KPARAM_INFO
	.align		4
.L_69:
        /*0078*/ 	.byte	0x04, 0x17
        /*007a*/ 	.short	(.L_71 - .L_70)
.L_70:
        /*007c*/ 	.word	0x00000000
        /*0080*/ 	.short	0x0001
        /*0082*/ 	.short	0x0008
        /*0084*/ 	.byte	0x00, 0xf5, 0x21, 0x00


	//----- nvinfo : EIATTR_KPARAM_INFO
	.align		4
.L_71:
        /*0088*/ 	.byte	0x04, 0x17
        /*008a*/ 	.short	(.L_73 - .L_72)
.L_72:
        /*008c*/ 	.word	0x00000000
        /*0090*/ 	.short	0x0000
        /*0092*/ 	.short	0x0000
        /*0094*/ 	.byte	0x00, 0xf5, 0x21, 0x00


	//----- nvinfo : EIATTR_SPARSE_MMA_MASK
	.align		4
.L_73:
        /*0098*/ 	.byte	0x03, 0x50
        /*009a*/ 	.short	0x0000


	//----- nvinfo : EIATTR_MAXREG_COUNT
	.align		4
        /*009c*/ 	.byte	0x03, 0x1b
        /*009e*/ 	.short	0x00ff


	//----- nvinfo : EIATTR_MERCURY_ISA_VERSION
	.align		4
        /*00a0*/ 	.byte	0x03, 0x5f
        /*00a2*/ 	.short	0x0101


	//----- nvinfo : EIATTR_VRC_CTA_INIT_COUNT
	.align		4
        /*00a4*/ 	.byte	0x02, 0x4a
	.zero		1
	.zero		1


	//----- nvinfo : EIATTR_EXIT_INSTR_OFFSETS
	.align		4
        /*00a8*/ 	.byte	0x04, 0x1c
        /*00aa*/ 	.short	(.L_75 - .L_74)


	//   ....[0]....
.L_74:
        /*00ac*/ 	.word	0x000000c0


	//   ....[1]....
        /*00b0*/ 	.word	0x00000a40


	//----- nvinfo : EIATTR_CRS_STACK_SIZE
	.align		4
.L_75:
        /*00b4*/ 	.byte	0x04, 0x1e
        /*00b6*/ 	.short	(.L_77 - .L_76)
.L_76:
        /*00b8*/ 	.word	0x00000000


	//----- nvinfo : EIATTR_CBANK_PARAM_SIZE
	.align		4
.L_77:
        /*00bc*/ 	.byte	0x03, 0x19
        /*00be*/ 	.short	0x0040


	//----- nvinfo : EIATTR_PARAM_CBANK
	.align		4
        /*00c0*/ 	.byte	0x04, 0x0a
        /*00c2*/ 	.short	(.L_79 - .L_78)
	.align		4
.L_78:
        /*00c4*/ 	.word	index@(.nv.constant0._Z20gen_elec_grid_kernelPKdS0_ddddiiPd)
        /*00c8*/ 	.short	0x0380
        /*00ca*/ 	.short	0x0040


	//----- nvinfo : EIATTR_SW_WAR
	.align		4
.L_79:
        /*00cc*/ 	.byte	0x04, 0x36
        /*00ce*/ 	.short	(.L_81 - .L_80)
.L_80:
        /*00d0*/ 	.word	0x00000008
.L_81:


//--------------------- .nv.info._Z25calc_pairwise_dist_kernelPdS_iiS_ --------------------------
	.section	.nv.info._Z25calc_pairwise_dist_kernelPdS_iiS_,"",@"SHT_CUDA_INFO"
	.sectionflags	@""
	.align	4


	//----- nvinfo : EIATTR_CUDA_API_VERSION
	.align		4
        /*0000*/ 	.byte	0x04, 0x37
        /*0002*/ 	.short	(.L_83 - .L_82)
.L_82:
        /*0004*/ 	.word	0x00000082


	//----- nvinfo : EIATTR_KPARAM_INFO
	.align		4
.L_83:
        /*0008*/ 	.byte	0x04, 0x17
        /*000a*/ 	.short	(.L_85 - .L_84)
.L_84:
        /*000c*/ 	.word	0x00000000
        /*0010*/ 	.short	0x0004
        /*0012*/ 	.short	0x0018
        /*0014*/ 	.byte	0x00, 0xf5, 0x21, 0x00


	//----- nvinfo : EIATTR_KPARAM_INFO
	.align		4
.L_85:
        /*0018*/ 	.byte	0x04, 0x17
        /*001a*/ 	.short	(.L_87 - .L_86)
.L_86:
        /*001c*/ 	.word	0x00000000
        /*0020*/ 	.short	0x0003
        /*0022*/ 	.short	0x0014
        /*0024*/ 	.byte	0x00, 0xf0, 0x11, 0x00


	//----- nvinfo : EIATTR_KPARAM_INFO
	.align		4
.L_87:
        /*0028*/ 	.byte	0x04, 0x17
        /*002a*/ 	.short	(.L_89 - .L_88)
.L_88:
        /*002c*/ 	.word	0x00000000
        /*0030*/ 	.short	0x0002
        /*0032*/ 	.short	0x0010
        /*0034*/ 	.byte	0x00, 0xf0, 0x11, 0x00


	//----- nvinfo : EIATTR_KPARAM_INFO
	.align		4
.L_89:
        /*0038*/ 	.byte	0x04, 0x17
        /*003a*/ 	.short	(.L_91 - .L_90)
.L_90:
        /*003c*/ 	.word	0x00000000
        /*0040*/ 	.short	0x0001
        /*0042*/ 	.short	0x0008
        /*0044*/ 	.byte	0x00, 0xf5, 0x21, 0x00


	//----- nvinfo : EIATTR_KPARAM_INFO
	.align		4
.L_91:
        /*0048*/ 	.byte	0x04, 0x17
        /*004a*/ 	.short	(.L_93 - .L_92)
.L_92:
        /*004c*/ 	.word	0x00000000
        /*0050*/ 	.short	0x0000
        /*0052*/ 	.short	0x0000
        /*0054*/ 	.byte	0x00, 0xf5, 0x21, 0x00


	//----- nvinfo : EIATTR_SPARSE_MMA_MASK
	.align		4
.L_93:
        /*0058*/ 	.byte	0x03, 0x50
        /*005a*/ 	.short	0x0000


	//----- nvinfo : EIATTR_MAXREG_COUNT
	.align		4
        /*005c*/ 	.byte	0x03, 0x1b
        /*005e*/ 	.short	0x00ff


	//----- nvinfo : EIATTR_MERCURY_ISA_VERSION
	.align		4
        /*0060*/ 	.byte	0x03, 0x5f
        /*0062*/ 	.short	0x0101


	//----- nvinfo : EIATTR_VRC_CTA_INIT_COUNT
	.align		4
        /*0064*/ 	.byte	0x02, 0x4a
	.zero		1
	.zero		1


	//----- nvinfo : EIATTR_EXIT_INSTR_OFFSETS
	.align		4
        /*0068*/ 	.byte	0x04, 0x1c
        /*006a*/ 	.short	(.L_95 - .L_94)


	//   ....[0]....
.L_94:
        /*006c*/ 	.word	0x000000c0


	//   ....[1]....
        /*0070*/ 	.word	0x00000350


	//----- nvinfo : EIATTR_CRS_STACK_SIZE
	.align		4
.L_95:
        /*0074*/ 	.byte	0x04, 0x1e
        /*0076*/ 	.short	(.L_97 - .L_96)
.L_96:
        /*0078*/ 	.word	0x00000000


	//----- nvinfo : EIATTR_CBANK_PARAM_SIZE
	.align		4
.L_97:
        /*007c*/ 	.byte	0x03, 0x19
        /*007e*/ 	.short	0x0020


	//----- nvinfo : EIATTR_PARAM_CBANK
	.align		4
        /*0080*/ 	.byte	0x04, 0x0a
        /*0082*/ 	.short	(.L_99 - .L_98)
	.align		4
.L_98:
        /*0084*/ 	.word	index@(.nv.constant0._Z25calc_pairwise_dist_kernelPdS_iiS_)
        /*0088*/ 	.short	0x0380
        /*008a*/ 	.short	0x0020


	//----- nvinfo : EIATTR_SW_WAR
	.align		4
.L_99:
        /*008c*/ 	.byte	0x04, 0x36
        /*008e*/ 	.short	(.L_101 - .L_100)
.L_100:
        /*0090*/ 	.word	0x00000008
.L_101:


//--------------------- .nv.callgraph             --------------------------
	.section	.nv.callgraph,"",@"SHT_CUDA_CALLGRAPH"
	.align	4
	.sectionentsize	8
	.align		4
        /*0000*/ 	.word	0x00000000
	.align		4
        /*0004*/ 	.word	0xffffffff
	.align		4
        /*0008*/ 	.word	0x00000000
	.align		4
        /*000c*/ 	.word	0xfffffffe
	.align		4
        /*0010*/ 	.word	0x00000000
	.align		4
        /*0014*/ 	.word	0xfffffffd
	.align		4
        /*0018*/ 	.word	0x00000000
	.align		4
        /*001c*/ 	.word	0xfffffffc


//--------------------- .text._Z19gen_vdw_grid_kernelPdS_S_ddiiS_ --------------------------
	.section	.text._Z19gen_vdw_grid_kernelPdS_S_ddiiS_,"ax",@progbits
	.align	128
        .global         _Z19gen_vdw_grid_kernelPdS_S_ddiiS_
        .type           _Z19gen_vdw_grid_kernelPdS_S_ddiiS_,@function
        .size           _Z19gen_vdw_grid_kernelPdS_S_ddiiS_,(.L_x_62 - _Z19gen_vdw_grid_kernelPdS_S_ddiiS_)
        .other          _Z19gen_vdw_grid_kernelPdS_S_ddiiS_,@"STO_CUDA_ENTRY STV_DEFAULT"
_Z19gen_vdw_grid_kernelPdS_S_ddiiS_:
.text._Z19gen_vdw_grid_kernelPdS_S_ddiiS_:
[----:B------:R-:W-:Y:S01]  /*0000*/  LDC R1, c[0x0][0x37c] ;  /* 0x0000df00ff017b82 */ /* 0x000fe20000000800 */
[----:B------:R-:W0:Y:S07]  /*0010*/  S2R R2, SR_TID.Y ;  /* 0x0000000000027919 */ /* 0x000e2e0000002200 */
[----:B------:R-:W1:Y:S01]  /*0020*/  LDC R0, c[0x0][0x360] ;  /* 0x0000d800ff007b82 */ /* 0x000e620000000800 */
[----:B------:R-:W2:Y:S01]  /*0030*/  LDCU.64 UR6, c[0x0][0x3a8] ;  /* 0x00007500ff0677ac */ /* 0x000ea20008000a00 */
[----:B------:R-:W1:Y:S06]  /*0040*/  S2R R5, SR_TID.X ;  /* 0x0000000000057919 */ /* 0x000e6c0000002100 */
[----:B------:R-:W0:Y:S08]  /*0050*/  S2UR UR5, SR_CTAID.Y ;  /* 0x00000000000579c3 */ /* 0x000e300000002600 */
[----:B------:R-:W0:Y:S08]  /*0060*/  LDC R3, c[0x0][0x364] ;  /* 0x0000d900ff037b82 */ /* 0x000e300000000800 */
[----:B------:R-:W1:Y:S01]  /*0070*/  S2UR UR4, SR_CTAID.X ;  /* 0x00000000000479c3 */ /* 0x000e620000002500 */
[----:B0-----:R-:W-:-:S05]  /*0080*/  IMAD R3, R3, UR5, R2 ;  /* 0x0000000503037c24 */ /* 0x001fca000f8e0202 */
[----:B--2---:R-:W-:Y:S01]  /*0090*/  ISETP.GE.AND P0, PT, R3, UR6, PT ;  /* 0x0000000603007c0c */ /* 0x004fe2000bf06270 */
[----:B-1----:R-:W-:-:S05]  /*00a0*/  IMAD R0, R0, UR4, R5 ;  /* 0x0000000400007c24 */ /* 0x002fca000f8e0205 */
[----:B------:R-:W-:-:S13]  /*00b0*/  ISETP.GE.OR P0, PT, R0, UR7, P0 ;  /* 0x0000000700007c0c */ /* 0x000fda0008706670 */
[----:B------:R-:W-:Y:S05]  /*00c0*/  @P0 EXIT ;  /* 0x000000000000094d */ /* 0x000fea0003800000 */
[----:B------:R-:W0:Y:S01]  /*00d0*/  LDC.64 R10, c[0x0][0x388] ;  /* 0x0000e200ff0a7b82 */ /* 0x000e220000000a00 */
[----:B------:R-:W1:Y:S07]  /*00e0*/  LDCU.64 UR4, c[0x0][0x358] ;  /* 0x00006b00ff0477ac */ /* 0x000e6e0008000a00 */
[----:B------:R-:W2:Y:S08]  /*00f0*/  LDC.64 R16, c[0x0][0x390] ;  /* 0x0000e400ff107b82 */ /* 0x000eb00000000a00 */
[----:B------:R-:W3:Y:S01]  /*0100*/  LDC.64 R30, c[0x0][0x380] ;  /* 0x0000e000ff1e7b82 */ /* 0x000ee20000000a00 */
[----:B0-----:R-:W-:Y:S01]  /*0110*/  IMAD.WIDE.U32 R10, R3, 0x8, R10 ;  /* 0x00000008030a7825 */ /* 0x001fe200078e000a */
[----:B------:R-:W-:-:S06]  /*0120*/  MOV R7, 0x3fd80000 ;  /* 0x3fd8000000077802 */ /* 0x000fcc0000000f00 */
[----:B------:R-:W0:Y:S01]  /*0130*/  LDC.64 R14, c[0x0][0x398] ;  /* 0x0000e600ff0e7b82 */ /* 0x000e220000000a00 */
[----:B-1----:R-:W4:Y:S01]  /*0140*/  LDG.E.64 R10, desc[UR4][R10.64] ;  /* 0x000000040a0a7981 */ /* 0x002f22000c1e1b00 */
[----:B--2---:R-:W-:-:S04]  /*0150*/  IMAD.WIDE.U32 R16, R3, 0x8, R16 ;  /* 0x0000000803107825 */ /* 0x004fc800078e0010 */
[----:B------:R-:W-:Y:S02]  /*0160*/  IMAD R3, R0, UR6, R3 ;  /* 0x0000000600037c24 */ /* 0x000fe4000f8e0203 */
[----:B------:R-:W0:Y:S02]  /*0170*/  LDG.E.64 R16, desc[UR4][R16.64] ;  /* 0x0000000410107981 */ /* 0x000e24000c1e1b00 */
[----:B---3--:R-:W-:-:S06]  /*0180*/  IMAD.WIDE R30, R3, 0x8, R30 ;  /* 0x00000008031e7825 */ /* 0x008fcc00078e021e */
[----:B------:R-:W5:Y:S01]  /*0190*/  LDG.E.64 R30, desc[UR4][R30.64] ;  /* 0x000000041e1e7981 */ /* 0x000f62000c1e1b00 */
[----:B------:R-:W-:Y:S01]  /*01a0*/  IMAD.MOV.U32 R6, RZ, RZ, 0x0 ;  /* 0x00000000ff067424 */ /* 0x000fe200078e00ff */
[----:B------:R-:W-:Y:S01]  /*01b0*/  BSSY.RECONVERGENT B0, `(.L_x_0) ;  /* 0x0000017000007945 */ /* 0x000fe20003800200 */
[----:B----4-:R-:W-:-:S06]  /*01c0*/  DADD R4, -RZ, |R10| ;  /* 0x00000000ff047229 */ /* 0x010fcc000000050a */
[----:B------:R-:W1:Y:S01]  /*01d0*/  MUFU.RSQ64H R9, R5 ;  /* 0x0000000500097308 */ /* 0x000e620000001c00 */
[----:B0-----:R-:W-:-:S03]  /*01e0*/  DADD R16, R16, R14 ;  /* 0x0000000010107229 */ /* 0x001fc6000000000e */
[----:B------:R-:W-:-:S04]  /*01f0*/  IADD3 R8, PT, PT, R5, -0x3500000, RZ ;  /* 0xfcb0000005087810 */ /* 0x000fc80007ffe0ff */
[----:B------:R-:W-:Y:S02]  /*0200*/  ISETP.GE.U32.AND P0, PT, R8, 0x7ca00000, PT ;  /* 0x7ca000000800780c */ /* 0x000fe40003f06070 */
[----:B-1----:R-:W-:-:S08]  /*0210*/  DMUL R2, R8, R8 ;  /* 0x0000000808027228 */ /* 0x002fd00000000000 */
[----:B------:R-:W-:-:S08]  /*0220*/  DFMA R2, |R10|, -R2, 1 ;  /* 0x3ff000000a02742b */ /* 0x000fd00000000a02 */
[----:B------:R-:W-:Y:S02]  /*0230*/  DFMA R6, R2, R6, 0.5 ;  /* 0x3fe000000206742b */ /* 0x000fe40000000006 */
[----:B------:R-:W-:-:S08]  /*0240*/  DMUL R2, R8, R2 ;  /* 0x0000000208027228 */ /* 0x000fd00000000000 */
[----:B------:R-:W-:-:S08]  /*0250*/  DFMA R12, R6, R2, R8 ;  /* 0x00000002060c722b */ /* 0x000fd00000000008 */
[----:B------:R-:W-:Y:S02]  /*0260*/  DMUL R6, |R10|, R12 ;  /* 0x0000000c0a067228 */ /* 0x000fe40000000200 */
[----:B------:R-:W-:Y:S01]  /*0270*/  VIADD R3, R13, 0xfff00000 ;  /* 0xfff000000d037836 */ /* 0x000fe20000000000 */
[----:B------:R-:W-:-:S05]  /*0280*/  MOV R2, R12 ;  /* 0x0000000c00027202 */ /* 0x000fca0000000f00 */
[----:B------:R-:W-:-:S08]  /*0290*/  DFMA R10, R6, -R6, |R10| ;  /* 0x80000006060a722b */ /* 0x000fd0000000040a */
[----:B------:R-:W-:Y:S01]  /*02a0*/  DFMA R14, R10, R2, R6 ;  /* 0x000000020a0e722b */ /* 0x000fe20000000006 */
[----:B------:R-:W-:Y:S10]  /*02b0*/  @!P0 BRA `(.L_x_1) ;  /* 0x0000000000188947 */ /* 0x000ff40003800000 */
[----:B------:R-:W-:Y:S01]  /*02c0*/  IMAD.MOV.U32 R2, RZ, RZ, R12 ;  /* 0x000000ffff027224 */ /* 0x000fe200078e000c */
[----:B------:R-:W-:Y:S02]  /*02d0*/  MOV R12, R6 ;  /* 0x00000006000c7202 */ /* 0x000fe40000000f00 */
[----:B------:R-:W-:-:S07]  /*02e0*/  MOV R6, 0x300 ;  /* 0x0000030000067802 */ /* 0x000fce0000000f00 */
[----:B-----5:R-:W-:Y:S05]  /*02f0*/  CALL.REL.NOINC `($__internal_1_$__cuda_sm20_dsqrt_rn_f64_mediumpath_v1) ;  /* 0x00000020000c7944 */ /* 0x020fea0003c00000 */
[----:B------:R-:W-:Y:S01]  /*0300*/  IMAD.MOV.U32 R14, RZ, RZ, R2 ;  /* 0x000000ffff0e7224 */ /* 0x000fe200078e0002 */
[----:B------:R-:W-:-:S07]  /*0310*/  MOV R15, R3 ;  /* 0x00000003000f7202 */ /* 0x000fce0000000f00 */
.L_x_1:
[----:B------:R-:W-:Y:S05]  /*0320*/  BSYNC.RECONVERGENT B0 ;  /* 0x0000000000007941 */ /* 0x000fea0003800200 */
.L_x_0:
[----:B------:R-:W0:Y:S01]  /*0330*/  MUFU.RCP64H R3, R15 ;  /* 0x0000000f00037308 */ /* 0x000e220000001800 */
[----:B------:R-:W-:Y:S01]  /*0340*/  IMAD.MOV.U32 R2, RZ, RZ, 0x1 ;  /* 0x00000001ff027424 */ /* 0x000fe200078e00ff */
[----:B------:R-:W1:Y:S01]  /*0350*/  LDC.64 R6, c[0x0][0x3a0] ;  /* 0x0000e800ff067b82 */ /* 0x000e620000000a00 */
[----:B------:R-:W-:Y:S04]  /*0360*/  BSSY.RECONVERGENT B0, `(.L_x_2) ;  /* 0x0000014000007945 */ /* 0x000fe80003800200 */
[----:B0-----:R-:W-:-:S08]  /*0370*/  DFMA R4, R2, -R14, 1 ;  /* 0x3ff000000204742b */ /* 0x001fd0000000080e */
[----:B------:R-:W-:Y:S02]  /*0380*/  DFMA R4, R4, R4, R4 ;  /* 0x000000040404722b */ /* 0x000fe40000000004 */
[----:B-1----:R-:W-:-:S06]  /*0390*/  DMUL R6, |R6|, 0.5 ;  /* 0x3fe0000006067828 */ /* 0x002fcc0000000200 */
[----:B------:R-:W-:-:S04]  /*03a0*/  DFMA R4, R2, R4, R2 ;  /* 0x000000040204722b */ /* 0x000fc80000000002 */
[----:B------:R-:W-:-:S04]  /*03b0*/  FSETP.GEU.AND P1, PT, |R7|, 6.5827683646048100446e-37, PT ;  /* 0x036000000700780b */ /* 0x000fc80003f2e200 */
[----:B------:R-:W-:-:S08]  /*03c0*/  DFMA R2, R4, -R14, 1 ;  /* 0x3ff000000402742b */ /* 0x000fd0000000080e */
[----:B------:R-:W-:-:S08]  /*03d0*/  DFMA R2, R4, R2, R4 ;  /* 0x000000020402722b */ /* 0x000fd00000000004 */
[----:B------:R-:W-:-:S08]  /*03e0*/  DMUL R4, R6, R2 ;  /* 0x0000000206047228 */ /* 0x000fd00000000000 */
[----:B------:R-:W-:-:S08]  /*03f0*/  DFMA R8, R4, -R14, R6 ;  /* 0x8000000e0408722b */ /* 0x000fd00000000006 */
[----:B------:R-:W-:-:S10]  /*0400*/  DFMA R2, R2, R8, R4 ;  /* 0x000000080202722b */ /* 0x000fd40000000004 */
[----:B------:R-:W-:-:S05]  /*0410*/  FFMA R4, RZ, R15, R3 ;  /* 0x0000000fff047223 */ /* 0x000fca0000000003 */
[----:B------:R-:W-:-:S13]  /*0420*/  FSETP.GT.AND P0, PT, |R4|, 1.469367938527859385e-39, PT ;  /* 0x001000000400780b */ /* 0x000fda0003f04200 */
[----:B------:R-:W-:Y:S05]  /*0430*/  @P0 BRA P1, `(.L_x_3) ;  /* 0x0000000000180947 */ /* 0x000fea0000800000 */
[----:B------:R-:W-:Y:S01]  /*0440*/  MOV R8, R14 ;  /* 0x0000000e00087202 */ /* 0x000fe20000000f00 */
[----:B------:R-:W-:Y:S01]  /*0450*/  IMAD.MOV.U32 R9, RZ, RZ, R15 ;  /* 0x000000ffff097224 */ /* 0x000fe200078e000f */
[----:B------:R-:W-:-:S07]  /*0460*/  MOV R2, 0x480 ;  /* 0x0000048000027802 */ /* 0x000fce0000000f00 */
[----:B-----5:R-:W-:Y:S05]  /*0470*/  CALL.REL.NOINC `($__internal_0_$__cuda_sm20_div_rn_f64_full) ;  /* 0x0000001800387944 */ /* 0x020fea0003c00000 */
[----:B------:R-:W-:Y:S01]  /*0480*/  MOV R2, R6 ;  /* 0x0000000600027202 */ /* 0x000fe20000000f00 */
[----:B------:R-:W-:-:S07]  /*0490*/  IMAD.MOV.U32 R3, RZ, RZ, R7 ;  /* 0x000000ffff037224 */ /* 0x000fce00078e0007 */
.L_x_3:
[----:B------:R-:W-:Y:S05]  /*04a0*/  BSYNC.RECONVERGENT B0 ;  /* 0x0000000000007941 */ /* 0x000fea0003800200 */
.L_x_2:
[----:B------:R-:W-:Y:S01]  /*04b0*/  DADD R4, R2, 1 ;  /* 0x3ff0000002047429 */ /* 0x000fe20000000000 */
[----:B------:R-:W-:Y:S01]  /*04c0*/  IMAD.MOV.U32 R8, RZ, RZ, 0x0 ;  /* 0x00000000ff087424 */ /* 0x000fe200078e00ff */
[----:B------:R-:W-:Y:S01]  /*04d0*/  MOV R9, 0x3fd80000 ;  /* 0x3fd8000000097802 */ /* 0x000fe20000000f00 */
[----:B------:R-:W-:Y:S03]  /*04e0*/  BSSY.RECONVERGENT B0, `(.L_x_4) ;  /* 0x0000017000007945 */ /* 0x000fe60003800200 */
[----:B------:R-:W0:Y:S04]  /*04f0*/  MUFU.RSQ64H R7, R5 ;  /* 0x0000000500077308 */ /* 0x000e280000001c00 */
[----:B------:R-:W-:-:S04]  /*0500*/  IADD3 R6, PT, PT, R5, -0x3500000, RZ ;  /* 0xfcb0000005067810 */ /* 0x000fc80007ffe0ff */
[----:B------:R-:W-:Y:S02]  /*0510*/  ISETP.GE.U32.AND P0, PT, R6, 0x7ca00000, PT ;  /* 0x7ca000000600780c */ /* 0x000fe40003f06070 */
[----:B0-----:R-:W-:-:S08]  /*0520*/  DMUL R2, R6, R6 ;  /* 0x0000000606027228 */ /* 0x001fd00000000000 */
[----:B------:R-:W-:-:S08]  /*0530*/  DFMA R2, R4, -R2, 1 ;  /* 0x3ff000000402742b */ /* 0x000fd00000000802 */
[----:B------:R-:W-:Y:S02]  /*0540*/  DFMA R8, R2, R8, 0.5 ;  /* 0x3fe000000208742b */ /* 0x000fe40000000008 */
[----:B------:R-:W-:-:S08]  /*0550*/  DMUL R2, R6, R2 ;  /* 0x0000000206027228 */ /* 0x000fd00000000000 */
[----:B------:R-:W-:-:S08]  /*0560*/  DFMA R18, R8, R2, R6 ;  /* 0x000000020812722b */ /* 0x000fd00000000006 */
[----:B------:R-:W-:Y:S02]  /*0570*/  DMUL R8, R4, R18 ;  /* 0x0000001204087228 */ /* 0x000fe40000000000 */
[----:B------:R-:W-:Y:S01]  /*0580*/  VIADD R3, R19, 0xfff00000 ;  /* 0xfff0000013037836 */ /* 0x000fe20000000000 */
[----:B------:R-:W-:-:S05]  /*0590*/  MOV R2, R18 ;  /* 0x0000001200027202 */ /* 0x000fca0000000f00 */
[----:B------:R-:W-:-:S08]  /*05a0*/  DFMA R10, R8, -R8, R4 ;  /* 0x80000008080a722b */ /* 0x000fd00000000004 */
[----:B------:R-:W-:Y:S01]  /*05b0*/  DFMA R12, R10, R2, R8 ;  /* 0x000000020a0c722b */ /* 0x000fe20000000008 */
[----:B------:R-:W-:Y:S10]  /*05c0*/  @!P0 BRA `(.L_x_5) ;  /* 0x0000000000208947 */ /* 0x000ff40003800000 */
[----:B------:R-:W-:Y:S01]  /*05d0*/  MOV R12, R8 ;  /* 0x00000008000c7202 */ /* 0x000fe20000000f00 */
[----:B------:R-:W-:Y:S01]  /*05e0*/  IMAD.MOV.U32 R2, RZ, RZ, R18 ;  /* 0x000000ffff027224 */ /* 0x000fe200078e0012 */
[----:B------:R-:W-:Y:S01]  /*05f0*/  MOV R8, R6 ;  /* 0x0000000600087202 */ /* 0x000fe20000000f00 */
[----:B------:R-:W-:Y:S01]  /*0600*/  IMAD.MOV.U32 R7, RZ, RZ, R9 ;  /* 0x000000ffff077224 */ /* 0x000fe200078e0009 */
[----:B------:R-:W-:-:S07]  /*0610*/  MOV R6, 0x630 ;  /* 0x0000063000067802 */ /* 0x000fce0000000f00 */
[----:B-----5:R-:W-:Y:S05]  /*0620*/  CALL.REL.NOINC `($__internal_1_$__cuda_sm20_dsqrt_rn_f64_mediumpath_v1) ;  /* 0x0000001c00407944 */ /* 0x020fea0003c00000 */
[----:B------:R-:W-:Y:S01]  /*0630*/  IMAD.MOV.U32 R12, RZ, RZ, R2 ;  /* 0x000000ffff0c7224 */ /* 0x000fe200078e0002 */
[----:B------:R-:W-:-:S07]  /*0640*/  MOV R13, R3 ;  /* 0x00000003000d7202 */ /* 0x000fce0000000f00 */
.L_x_5:
[----:B------:R-:W-:Y:S05]  /*0650*/  BSYNC.RECONVERGENT B0 ;  /* 0x0000000000007941 */ /* 0x000fea0003800200 */
.L_x_4:
[----:B------:R-:W-:Y:S01]  /*0660*/  DADD R12, R12, 1 ;  /* 0x3ff000000c0c7429 */ /* 0x000fe20000000000 */
[----:B------:R-:W-:Y:S01]  /*0670*/  BSSY.RECONVERGENT B0, `(.L_x_6) ;  /* 0x0000047000007945 */ /* 0x000fe20003800200 */
[----:B------:R-:W-:-:S04]  /*0680*/  IMAD.MOV.U32 R4, RZ, RZ, 0x3f800000 ;  /* 0x3f800000ff047424 */ /* 0x000fc800078e00ff */
[----:B------:R-:W0:Y:S02]  /*0690*/  F2F.F32.F64 R2, R12 ;  /* 0x0000000c00027310 */ /* 0x000e240000301000 */
[----:B0-----:R-:W-:-:S13]  /*06a0*/  FSETP.NEU.AND P0, PT, R2, 1, PT ;  /* 0x3f8000000200780b */ /* 0x001fda0003f0d000 */
[----:B------:R-:W-:Y:S05]  /*06b0*/  @!P0 BRA `(.L_x_7) ;  /* 0x0000000400088947 */ /* 0x000fea0003800000 */
[----:B------:R-:W-:-:S13]  /*06c0*/  FSETP.NAN.AND P0, PT, |R2|, |R2|, PT ;  /* 0x400000020200720b */ /* 0x000fda0003f08200 */
[----:B------:R-:W-:Y:S01]  /*06d0*/  @P0 FADD R4, R2, -0.16666667163372039795 ;  /* 0xbe2aaaab02040421 */ /* 0x000fe20000000000 */
[----:B------:R-:W-:Y:S06]  /*06e0*/  @P0 BRA `(.L_x_7) ;  /* 0x0000000000fc0947 */ /* 0x000fec0003800000 */
[C---:B------:R-:W-:Y:S01]  /*06f0*/  FMUL R3, |R2|.reuse, 16777216 ;  /* 0x4b80000002037820 */ /* 0x040fe20000400200 */
[C---:B------:R-:W-:Y:S02]  /*0700*/  FSETP.GEU.AND P0, PT, |R2|.reuse, 1.175494350822287508e-38, PT ;  /* 0x008000000200780b */ /* 0x040fe40003f0e200 */
[----:B------:R-:W-:Y:S02]  /*0710*/  MOV R10, 0x3a2c32e4 ;  /* 0x3a2c32e4000a7802 */ /* 0x000fe40000000f00 */
[----:B------:R-:W-:Y:S02]  /*0720*/  FSEL R3, R3, |R2|, !P0 ;  /* 0x4000000203037208 */ /* 0x000fe40004000000 */
[----:B------:R-:W-:Y:S02]  /*0730*/  FSEL R5, RZ, -24, P0 ;  /* 0xc1c00000ff057808 */ /* 0x000fe40000000000 */
[----:B------:R-:W-:Y:S02]  /*0740*/  IADD3 R4, PT, PT, R3, -0x3f3504f3, RZ ;  /* 0xc0cafb0d03047810 */ /* 0x000fe40007ffe0ff */
[----:B------:R-:W-:-:S02]  /*0750*/  FSETP.NEU.AND P0, PT, |R2|, +INF , PT ;  /* 0x7f8000000200780b */ /* 0x000fc40003f0d200 */
[----:B------:R-:W-:Y:S02]  /*0760*/  LOP3.LUT R4, R4, 0xff800000, RZ, 0xc0, !PT ;  /* 0xff80000004047812 */ /* 0x000fe400078ec0ff */
[----:B------:R-:W-:-:S03]  /*0770*/  FSETP.NEU.AND P0, PT, R2, RZ, P0 ;  /* 0x000000ff0200720b */ /* 0x000fc6000070d000 */
[----:B------:R-:W-:Y:S01]  /*0780*/  IMAD.IADD R3, R3, 0x1, -R4 ;  /* 0x0000000103037824 */ /* 0x000fe200078e0a04 */
[----:B------:R-:W-:-:S03]  /*0790*/  I2FP.F32.S32 R4, R4 ;  /* 0x0000000400047245 */ /* 0x000fc60000201400 */
[C---:B------:R-:W-:Y:S01]  /*07a0*/  FADD R7, R3.reuse, 1 ;  /* 0x3f80000003077421 */ /* 0x040fe20000000000 */
[----:B------:R-:W-:-:S04]  /*07b0*/  FADD R8, R3, -1 ;  /* 0xbf80000003087421 */ /* 0x000fc80000000000 */
[----:B------:R-:W-:Y:S01]  /*07c0*/  FADD R6, R8, R8 ;  /* 0x0000000808067221 */ /* 0x000fe20000000000 */
[----:B------:R-:W0:Y:S01]  /*07d0*/  MUFU.RCP R7, R7 ;  /* 0x0000000700077308 */ /* 0x000e220000001000 */
[----:B------:R-:W-:-:S05]  /*07e0*/  @!P0 FADD R2, R2, R2 ;  /* 0x0000000202028221 */ /* 0x000fca0000000000 */
[----:B------:R-:W-:Y:S01]  /*07f0*/  @!P0 LOP3.LUT R2, R2, 0x7fffffff, RZ, 0xc0, !PT ;  /* 0x7fffffff02028812 */ /* 0x000fe200078ec0ff */
[----:B0-----:R-:W-:Y:S01]  /*0800*/  FMUL R3, R7, R6 ;  /* 0x0000000607037220 */ /* 0x001fe20000400000 */
[----:B------:R-:W-:-:S03]  /*0810*/  FFMA R6, R4, 1.1920928955078125e-07, R5 ;  /* 0x3400000004067823 */ /* 0x000fc60000000005 */
[----:B------:R-:W-:Y:S01]  /*0820*/  FADD R9, R8, -R3 ;  /* 0x8000000308097221 */ /* 0x000fe20000000000 */
[CC--:B------:R-:W-:Y:S01]  /*0830*/  FMUL R5, R3.reuse, R3.reuse ;  /* 0x0000000303057220 */ /* 0x0c0fe20000400000 */
[----:B------:R-:W-:Y:S02]  /*0840*/  FFMA R4, R3, 1.4426950216293334961, R6 ;  /* 0x3fb8aa3b03047823 */ /* 0x000fe40000000006 */
[----:B------:R-:W-:Y:S01]  /*0850*/  FADD R9, R9, R9 ;  /* 0x0000000909097221 */ /* 0x000fe20000000000 */
[C---:B------:R-:W-:Y:S01]  /*0860*/  FFMA R10, R5.reuse, R10, 0.0032181653659790754318 ;  /* 0x3b52e7db050a7423 */ /* 0x040fe2000000000a */
[----:B------:R-:W-:Y:S02]  /*0870*/  FADD R6, R6, -R4 ;  /* 0x8000000406067221 */ /* 0x000fe40000000000 */
[----:B------:R-:W-:Y:S01]  /*0880*/  FFMA R8, R8, -R3, R9 ;  /* 0x8000000308087223 */ /* 0x000fe20000000009 */
[----:B------:R-:W-:Y:S01]  /*0890*/  FFMA R10, R5, R10, 0.018033718690276145935 ;  /* 0x3c93bb73050a7423 */ /* 0x000fe2000000000a */
[----:B------:R-:W-:-:S02]  /*08a0*/  FFMA R9, R3, 1.4426950216293334961, R6 ;  /* 0x3fb8aa3b03097823 */ /* 0x000fc40000000006 */
[----:B------:R-:W-:Y:S01]  /*08b0*/  FMUL R8, R7, R8 ;  /* 0x0000000807087220 */ /* 0x000fe20000400000 */
[----:B------:R-:W-:-:S03]  /*08c0*/  FFMA R10, R5, R10, 0.12022458761930465698 ;  /* 0x3df6384f050a7423 */ /* 0x000fc6000000000a */
[----:B------:R-:W-:Y:S01]  /*08d0*/  FFMA R6, R8, 1.4426950216293334961, R9 ;  /* 0x3fb8aa3b08067823 */ /* 0x000fe20000000009 */
[----:B------:R-:W-:-:S03]  /*08e0*/  FMUL R10, R5, R10 ;  /* 0x0000000a050a7220 */ /* 0x000fc60000400000 */
[----:B------:R-:W-:Y:S01]  /*08f0*/  FFMA R7, R3, 1.9251366722983220825e-08, R6 ;  /* 0x32a55e3403077823 */ /* 0x000fe20000000006 */
[----:B------:R-:W-:-:S04]  /*0900*/  FMUL R5, R10, 3 ;  /* 0x404000000a057820 */ /* 0x000fc80000400000 */
[----:B------:R-:W-:Y:S01]  /*0910*/  FFMA R5, R8, R5, R7 ;  /* 0x0000000508057223 */ /* 0x000fe20000000007 */
[----:B------:R-:W-:-:S03]  /*0920*/  IMAD.MOV.U32 R7, RZ, RZ, 0x391fcb8e ;  /* 0x391fcb8eff077424 */ /* 0x000fc600078e00ff */
[----:B------:R-:W-:-:S04]  /*0930*/  FFMA R5, R3, R10, R5 ;  /* 0x0000000a03057223 */ /* 0x000fc80000000005 */
[----:B------:R-:W-:-:S04]  /*0940*/  FADD R6, R4, R5 ;  /* 0x0000000504067221 */ /* 0x000fc80000000000 */
[----:B------:R-:W-:Y:S01]  /*0950*/  FMUL R3, R6, -0.16666667163372039795 ;  /* 0xbe2aaaab06037820 */ /* 0x000fe20000400000 */
[----:B------:R-:W-:-:S03]  /*0960*/  FADD R4, -R4, R6 ;  /* 0x0000000604047221 */ /* 0x000fc60000000100 */
[----:B------:R-:W0:Y:S01]  /*0970*/  FRND R8, R3 ;  /* 0x0000000300087307 */ /* 0x000e220000201000 */
[----:B------:R-:W-:Y:S01]  /*0980*/  FADD R5, R5, -R4 ;  /* 0x8000000405057221 */ /* 0x000fe20000000000 */
[----:B------:R-:W-:Y:S01]  /*0990*/  FFMA R6, R6, -0.16666667163372039795, -R3 ;  /* 0xbe2aaaab06067823 */ /* 0x000fe20000000803 */
[----:B------:R-:W-:-:S03]  /*09a0*/  FSETP.GEU.AND P2, PT, R3, RZ, PT ;  /* 0x000000ff0300720b */ /* 0x000fc60003f4e000 */
[----:B------:R-:W-:Y:S02]  /*09b0*/  FFMA R5, R5, -0.16666667163372039795, R6 ;  /* 0xbe2aaaab05057823 */ /* 0x000fe40000000006 */
[----:B------:R-:W1:Y:S01]  /*09c0*/  F2I.NTZ R6, R3 ;  /* 0x0000000300067305 */ /* 0x000e620000203100 */
[----:B0-----:R-:W-:Y:S01]  /*09d0*/  FADD R4, R3, -R8 ;  /* 0x8000000803047221 */ /* 0x001fe20000000000 */
[----:B------:R-:W-:-:S03]  /*09e0*/  FSETP.GT.AND P1, PT, R8, RZ, PT ;  /* 0x000000ff0800720b */ /* 0x000fc60003f24000 */
[----:B------:R-:W-:-:S04]  /*09f0*/  FADD R4, R4, R5 ;  /* 0x0000000504047221 */ /* 0x000fc80000000000 */
[----:B------:R-:W-:-:S04]  /*0a00*/  FFMA R5, R4, R7, 0.0013391353422775864601 ;  /* 0x3aaf85ed04057423 */ /* 0x000fc80000000007 */
[----:B------:R-:W-:-:S04]  /*0a10*/  FFMA R5, R4, R5, 0.0096188392490148544312 ;  /* 0x3c1d985604057423 */ /* 0x000fc80000000005 */
[----:B------:R-:W-:-:S04]  /*0a20*/  FFMA R5, R4, R5, 0.055503588169813156128 ;  /* 0x3d6357bb04057423 */ /* 0x000fc80000000005 */
[C---:B------:R-:W-:Y:S01]  /*0a30*/  FFMA R7, R4.reuse, R5, 0.24022644758224487305 ;  /* 0x3e75fdec04077423 */ /* 0x040fe20000000005 */
[----:B------:R-:W-:Y:S02]  /*0a40*/  SEL R5, RZ, 0x83000000, P1 ;  /* 0x83000000ff057807 */ /* 0x000fe40000800000 */
[----:B------:R-:W-:Y:S01]  /*0a50*/  FSETP.GT.AND P1, PT, |R3|, 152, PT ;  /* 0x431800000300780b */ /* 0x000fe20003f24200 */
[----:B------:R-:W-:Y:S01]  /*0a60*/  FFMA R9, R4, R7, 0.69314718246459960938 ;  /* 0x3f31721804097423 */ /* 0x000fe20000000007 */
[----:B------:R-:W-:Y:S01]  /*0a70*/  IADD3 R7, PT, PT, R5, 0x7f000000, RZ ;  /* 0x7f00000005077810 */ /* 0x000fe20007ffe0ff */
[----:B-1----:R-:W-:Y:S02]  /*0a80*/  IMAD R6, R6, 0x800000, -R5 ;  /* 0x0080000006067824 */ /* 0x002fe400078e0a05 */
[----:B------:R-:W-:-:S04]  /*0a90*/  FFMA R4, R4, R9, 1 ;  /* 0x3f80000004047423 */ /* 0x000fc80000000009 */
[----:B------:R-:W-:Y:S01]  /*0aa0*/  FMUL R7, R7, R4 ;  /* 0x0000000407077220 */ /* 0x000fe20000400000 */
[----:B------:R-:W-:-:S03]  /*0ab0*/  FSEL R4, RZ, +INF , !P2 ;  /* 0x7f800000ff047808 */ /* 0x000fc60005000000 */
[----:B------:R-:W-:Y:S01]  /*0ac0*/  @!P1 FMUL R4, R6, R7 ;  /* 0x0000000706049220 */ /* 0x000fe20000400000 */
[----:B------:R-:W-:-:S07]  /*0ad0*/  @!P0 LOP3.LUT R4, R2, 0x7f800000, RZ, 0x3c, !PT ;  /* 0x7f80000002048812 */ /* 0x000fce00078e3cff */
.L_x_7:
[----:B------:R-:W-:Y:S05]  /*0ae0*/  BSYNC.RECONVERGENT B0 ;  /* 0x0000000000007941 */ /* 0x000fea0003800200 */
.L_x_6:
[----:B------:R-:W0:Y:S01]  /*0af0*/  F2F.F64.F32 R8, R4 ;  /* 0x0000000400087310 */ /* 0x000e220000201800 */
[----:B------:R-:W-:Y:S01]  /*0b00*/  BSSY.RECONVERGENT B0, `(.L_x_8) ;  /* 0x0000121000007945 */ /* 0x000fe20003800200 */
[----:B------:R-:W-:Y:S01]  /*0b10*/  MOV R3, 0x3f800000 ;  /* 0x3f80000000037802 */ /* 0x000fe20000000f00 */
[----:B0-----:R-:W-:-:S08]  /*0b20*/  DMUL R8, R16, R8 ;  /* 0x0000000810087228 */ /* 0x001fd00000000000 */
[----:B-----5:R-:W-:-:S14]  /*0b30*/  DSETP.GT.AND P0, PT, R30, R8, PT ;  /* 0x000000081e00722a */ /* 0x020fdc0003f04000 */
[----:B------:R-:W-:Y:S05]  /*0b40*/  @!P0 BRA `(.L_x_9) ;  /* 0x0000000800208947 */ /* 0x000fea0003800000 */
[----:B------:R-:W0:Y:S01]  /*0b50*/  MUFU.RCP64H R3, R31 ;  /* 0x0000001f00037308 */ /* 0x000e220000001800 */
[----:B------:R-:W-:Y:S01]  /*0b60*/  IMAD.MOV.U32 R2, RZ, RZ, 0x1 ;  /* 0x00000001ff027424 */ /* 0x000fe200078e00ff */
[----:B------:R-:W-:Y:S01]  /*0b70*/  FSETP.GEU.AND P1, PT, |R17|, 6.5827683646048100446e-37, PT ;  /* 0x036000001100780b */ /* 0x000fe20003f2e200 */
[----:B------:R-:W-:Y:S04]  /*0b80*/  BSSY.RECONVERGENT B1, `(.L_x_10) ;  /* 0x0000014000017945 */ /* 0x000fe80003800200 */
[----:B0-----:R-:W-:-:S08]  /*0b90*/  DFMA R4, -R30, R2, 1 ;  /* 0x3ff000001e04742b */ /* 0x001fd00000000102 */
[----:B------:R-:W-:-:S08]  /*0ba0*/  DFMA R4, R4, R4, R4 ;  /* 0x000000040404722b */ /* 0x000fd00000000004 */
[----:B------:R-:W-:-:S08]  /*0bb0*/  DFMA R4, R2, R4, R2 ;  /* 0x000000040204722b */ /* 0x000fd00000000002 */
[----:B------:R-:W-:-:S08]  /*0bc0*/  DFMA R2, -R30, R4, 1 ;  /* 0x3ff000001e02742b */ /* 0x000fd00000000104 */
[----:B------:R-:W-:-:S08]  /*0bd0*/  DFMA R2, R4, R2, R4 ;  /* 0x000000020402722b */ /* 0x000fd00000000004 */
[----:B------:R-:W-:-:S08]  /*0be0*/  DMUL R4, R16, R2 ;  /* 0x0000000210047228 */ /* 0x000fd00000000000 */
[----:B------:R-:W-:-:S08]  /*0bf0*/  DFMA R6, -R30, R4, R16 ;  /* 0x000000041e06722b */ /* 0x000fd00000000110 */
[----:B------:R-:W-:-:S10]  /*0c00*/  DFMA R2, R2, R6, R4 ;  /* 0x000000060202722b */ /* 0x000fd40000000004 */
[----:B------:R-:W-:-:S05]  /*0c10*/  FFMA R4, RZ, R31, R3 ;  /* 0x0000001fff047223 */ /* 0x000fca0000000003 */
[----:B------:R-:W-:-:S13]  /*0c20*/  FSETP.GT.AND P0, PT, |R4|, 1.469367938527859385e-39, PT ;  /* 0x001000000400780b */ /* 0x000fda0003f04200 */
[----:B------:R-:W-:Y:S05]  /*0c30*/  @P0 BRA P1, `(.L_x_11) ;  /* 0x0000000000200947 */ /* 0x000fea0000800000 */
[----:B------:R-:W-:Y:S01]  /*0c40*/  MOV R6, R16 ;  /* 0x0000001000067202 */ /* 0x000fe20000000f00 */
[----:B------:R-:W-:Y:S01]  /*0c50*/  IMAD.MOV.U32 R7, RZ, RZ, R17 ;  /* 0x000000ffff077224 */ /* 0x000fe200078e0011 */
[----:B------:R-:W-:Y:S01]  /*0c60*/  MOV R8, R30 ;  /* 0x0000001e00087202 */ /* 0x000fe20000000f00 */
[----:B------:R-:W-:Y:S01]  /*0c70*/  IMAD.MOV.U32 R9, RZ, RZ, R31 ;  /* 0x000000ffff097224 */ /* 0x000fe200078e001f */
[----:B------:R-:W-:-:S07]  /*0c80*/  MOV R2, 0xca0 ;  /* 0x00000ca000027802 */ /* 0x000fce0000000f00 */
[----:B------:R-:W-:Y:S05]  /*0c90*/  CALL.REL.NOINC `($__internal_0_$__cuda_sm20_div_rn_f64_full) ;  /* 0x0000001000307944 */ /* 0x000fea0003c00000 */
[----:B------:R-:W-:Y:S01]  /*0ca0*/  MOV R2, R6 ;  /* 0x0000000600027202 */ /* 0x000fe20000000f00 */
[----:B------:R-:W-:-:S07]  /*0cb0*/  IMAD.MOV.U32 R3, RZ, RZ, R7 ;  /* 0x000000ffff037224 */ /* 0x000fce00078e0007 */
.L_x_11:
[----:B------:R-:W-:Y:S05]  /*0cc0*/  BSYNC.RECONVERGENT B1 ;  /* 0x0000000000017941 */ /* 0x000fea0003800200 */
.L_x_10:
[----:B------:R-:W0:Y:S01]  /*0cd0*/  F2F.F32.F64 R2, R2 ;  /* 0x0000000200027310 */ /* 0x000e220000301000 */
[----:B------:R-:W-:Y:S01]  /*0ce0*/  HFMA2 R9, -RZ, RZ, 0.771484375, 0.21533203125 ;  /* 0x3a2c32e4ff097431 */ /* 0x000fe200000001ff */
[----:B------:R-:W-:Y:S01]  /*0cf0*/  BSSY.RECONVERGENT B1, `(.L_x_12) ;  /* 0x000005a000017945 */ /* 0x000fe20003800200 */
[C---:B0-----:R-:W-:Y:S01]  /*0d00*/  FMUL R5, |R2|.reuse, 16777216 ;  /* 0x4b80000002057820 */ /* 0x041fe20000400200 */
[C---:B------:R-:W-:Y:S02]  /*0d10*/  FSETP.GEU.AND P0, PT, |R2|.reuse, 1.175494350822287508e-38, PT ;  /* 0x008000000200780b */ /* 0x040fe40003f0e200 */
[----:B------:R-:W-:Y:S02]  /*0d20*/  FSETP.NEU.AND P1, PT, R2, 1, PT ;  /* 0x3f8000000200780b */ /* 0x000fe40003f2d000 */
[----:B------:R-:W-:Y:S02]  /*0d30*/  FSEL R5, R5, |R2|, !P0 ;  /* 0x4000000205057208 */ /* 0x000fe40004000000 */
[----:B------:R-:W-:-:S02]  /*0d40*/  FSEL R3, RZ, -24, P0 ;  /* 0xc1c00000ff037808 */ /* 0x000fc40000000000 */
[----:B------:R-:W-:-:S04]  /*0d50*/  IADD3 R4, PT, PT, R5, -0x3f3504f3, RZ ;  /* 0xc0cafb0d05047810 */ /* 0x000fc80007ffe0ff */
[----:B------:R-:W-:-:S05]  /*0d60*/  LOP3.LUT R4, R4, 0xff800000, RZ, 0xc0, !PT ;  /* 0xff80000004047812 */ /* 0x000fca00078ec0ff */
[----:B------:R-:W-:Y:S01]  /*0d70*/  IMAD.IADD R5, R5, 0x1, -R4 ;  /* 0x0000000105057824 */ /* 0x000fe200078e0a04 */
[----:B------:R-:W-:-:S03]  /*0d80*/  I2FP.F32.S32 R4, R4 ;  /* 0x0000000400047245 */ /* 0x000fc60000201400 */
[C---:B------:R-:W-:Y:S01]  /*0d90*/  FADD R6, R5.reuse, 1 ;  /* 0x3f80000005067421 */ /* 0x040fe20000000000 */
[----:B------:R-:W-:Y:S01]  /*0da0*/  FADD R5, R5, -1 ;  /* 0xbf80000005057421 */ /* 0x000fe20000000000 */
[----:B------:R-:W-:-:S03]  /*0db0*/  FFMA R3, R4, 1.1920928955078125e-07, R3 ;  /* 0x3400000004037823 */ /* 0x000fc60000000003 */
[----:B------:R-:W-:Y:S01]  /*0dc0*/  FADD R7, R5, R5 ;  /* 0x0000000505077221 */ /* 0x000fe20000000000 */
[----:B------:R-:W0:Y:S03]  /*0dd0*/  MUFU.RCP R6, R6 ;  /* 0x0000000600067308 */ /* 0x000e260000001000 */
[----:B0-----:R-:W-:-:S04]  /*0de0*/  FMUL R8, R6, R7 ;  /* 0x0000000706087220 */ /* 0x001fc80000400000 */
        /* <DEDUP_REMOVED lines=15> */
[----:B------:R-:W-:-:S04]  /*0ee0*/  FFMA R4, R5, R3, R4 ;  /* 0x0000000305047223 */ /* 0x000fc80000000004 */
[----:B------:R-:W-:Y:S01]  /*0ef0*/  FFMA R7, R8, R7, R4 ;  /* 0x0000000708077223 */ /* 0x000fe20000000004 */
[----:B------:R-:W-:-:S03]  /*0f00*/  MOV R8, 0x391fcb8e ;  /* 0x391fcb8e00087802 */ /* 0x000fc60000000f00 */
[----:B------:R-:W-:-:S04]  /*0f10*/  FADD R3, R12, R7 ;  /* 0x000000070c037221 */ /* 0x000fc80000000000 */
[----:B------:R-:W-:Y:S01]  /*0f20*/  FMUL R4, R3, 6 ;  /* 0x40c0000003047820 */ /* 0x000fe20000400000 */
[----:B------:R-:W-:-:S03]  /*0f30*/  FADD R12, -R12, R3 ;  /* 0x000000030c0c7221 */ /* 0x000fc60000000100 */
[----:B------:R-:W0:Y:S01]  /*0f40*/  FRND R9, R4 ;  /* 0x0000000400097307 */ /* 0x000e220000201000 */
[----:B------:R-:W-:Y:S01]  /*0f50*/  FADD R12, R7, -R12 ;  /* 0x8000000c070c7221 */ /* 0x000fe20000000000 */
[----:B------:R-:W-:Y:S01]  /*0f60*/  FFMA R5, R3, 6, -R4 ;  /* 0x40c0000003057823 */ /* 0x000fe20000000804 */
[C---:B------:R-:W-:Y:S02]  /*0f70*/  FSETP.GT.AND P2, PT, |R4|.reuse, 152, PT ;  /* 0x431800000400780b */ /* 0x040fe40003f44200 */
[----:B------:R-:W-:Y:S01]  /*0f80*/  FSETP.GEU.AND P3, PT, R4, RZ, PT ;  /* 0x000000ff0400720b */ /* 0x000fe20003f6e000 */
[----:B------:R-:W-:Y:S02]  /*0f90*/  FFMA R5, R12, 6, R5 ;  /* 0x40c000000c057823 */ /* 0x000fe40000000005 */
[----:B------:R1:W2:Y:S01]  /*0fa0*/  F2I.NTZ R7, R4 ;  /* 0x0000000400077305 */ /* 0x0002a20000203100 */
[----:B0-----:R-:W-:Y:S01]  /*0fb0*/  FADD R6, R4, -R9 ;  /* 0x8000000904067221 */ /* 0x001fe20000000000 */
[----:B------:R-:W-:Y:S01]  /*0fc0*/  FSETP.GT.AND P0, PT, R9, RZ, PT ;  /* 0x000000ff0900720b */ /* 0x000fe20003f04000 */
[----:B-1----:R-:W-:-:S02]  /*0fd0*/  HFMA2 R4, -RZ, RZ, 1.875, 0 ;  /* 0x3f800000ff047431 */ /* 0x002fc400000001ff */
[----:B------:R-:W-:-:S04]  /*0fe0*/  FADD R5, R5, R6 ;  /* 0x0000000605057221 */ /* 0x000fc80000000000 */
[----:B------:R-:W-:Y:S01]  /*0ff0*/  FFMA R6, R5, R8, 0.0013391353422775864601 ;  /* 0x3aaf85ed05067423 */ /* 0x000fe20000000008 */
[----:B------:R-:W-:-:S03]  /*1000*/  SEL R8, RZ, 0x83000000, P0 ;  /* 0x83000000ff087807 */ /* 0x000fc60000000000 */
[----:B------:R-:W-:Y:S01]  /*1010*/  FFMA R6, R5, R6, 0.0096188392490148544312 ;  /* 0x3c1d985605067423 */ /* 0x000fe20000000006 */
[----:B--2---:R-:W-:Y:S01]  /*1020*/  LEA R7, R7, -R8, 0x17 ;  /* 0x8000000807077211 */ /* 0x004fe200078eb8ff */
[----:B------:R-:W-:Y:S02]  /*1030*/  VIADD R9, R8, 0x7f000000 ;  /* 0x7f00000008097836 */ /* 0x000fe40000000000 */
[----:B------:R-:W-:-:S04]  /*1040*/  FFMA R6, R5, R6, 0.055503588169813156128 ;  /* 0x3d6357bb05067423 */ /* 0x000fc80000000006 */
[----:B------:R-:W-:-:S04]  /*1050*/  FFMA R6, R5, R6, 0.24022644758224487305 ;  /* 0x3e75fdec05067423 */ /* 0x000fc80000000006 */
[----:B------:R-:W-:-:S04]  /*1060*/  FFMA R6, R5, R6, 0.69314718246459960938 ;  /* 0x3f31721805067423 */ /* 0x000fc80000000006 */
[----:B------:R-:W-:-:S04]  /*1070*/  FFMA R6, R5, R6, 1 ;  /* 0x3f80000005067423 */ /* 0x000fc80000000006 */
[----:B------:R-:W-:-:S04]  /*1080*/  FMUL R6, R6, R9 ;  /* 0x0000000906067220 */ /* 0x000fc80000400000 */
[----:B------:R-:W-:Y:S01]  /*1090*/  FMUL R9, R6, R7 ;  /* 0x0000000706097220 */ /* 0x000fe20000400000 */
[----:B------:R-:W-:Y:S06]  /*10a0*/  @!P1 BRA `(.L_x_13) ;  /* 0x0000000000789947 */ /* 0x000fec0003800000 */
[----:B------:R-:W-:-:S13]  /*10b0*/  FSETP.NAN.AND P0, PT, |R2|, |R2|, PT ;  /* 0x400000020200720b */ /* 0x000fda0003f08200 */
[----:B------:R-:W-:Y:S01]  /*10c0*/  @P0 FADD R4, R2, 12 ;  /* 0x4140000002040421 */ /* 0x000fe20000000000 */
[----:B------:R-:W-:Y:S06]  /*10d0*/  @P0 BRA `(.L_x_13) ;  /* 0x00000000006c0947 */ /* 0x000fec0003800000 */
[C---:B------:R-:W-:Y:S01]  /*10e0*/  FMUL R4, R3.reuse, 12 ;  /* 0x4140000003047820 */ /* 0x040fe20000400000 */
[----:B------:R-:W-:Y:S01]  /*10f0*/  IMAD.MOV.U32 R8, RZ, RZ, 0x391fcb8e ;  /* 0x391fcb8eff087424 */ /* 0x000fe200078e00ff */
[C---:B------:R-:W-:Y:S02]  /*1100*/  FSETP.NEU.AND P0, PT, |R2|.reuse, +INF , PT ;  /* 0x7f8000000200780b */ /* 0x040fe40003f0d200 */
[----:B------:R-:W0:Y:S01]  /*1110*/  FRND R5, R4 ;  /* 0x0000000400057307 */ /* 0x000e220000201000 */
[----:B------:R-:W-:Y:S01]  /*1120*/  FFMA R3, R3, 12, -R4 ;  /* 0x4140000003037823 */ /* 0x000fe20000000804 */
[----:B------:R-:W-:Y:S02]  /*1130*/  FSETP.NEU.AND P0, PT, R2, RZ, P0 ;  /* 0x000000ff0200720b */ /* 0x000fe4000070d000 */
[----:B------:R-:W-:Y:S01]  /*1140*/  FSETP.GT.AND P5, PT, |R4|, 152, PT ;  /* 0x431800000400780b */ /* 0x000fe20003fa4200 */
[----:B------:R-:W-:Y:S01]  /*1150*/  FFMA R6, R12, 12, R3 ;  /* 0x414000000c067823 */ /* 0x000fe20000000003 */
[----:B0-----:R-:W-:Y:S01]  /*1160*/  FADD R3, R4, -R5 ;  /* 0x8000000504037221 */ /* 0x001fe20000000000 */
[----:B------:R-:W-:-:S03]  /*1170*/  FSETP.GT.AND P4, PT, R5, RZ, PT ;  /* 0x000000ff0500720b */ /* 0x000fc60003f84000 */
[----:B------:R-:W-:Y:S01]  /*1180*/  FADD R3, R3, R6 ;  /* 0x0000000603037221 */ /* 0x000fe20000000000 */
[----:B------:R-:W-:Y:S02]  /*1190*/  SEL R5, RZ, 0x83000000, P4 ;  /* 0x83000000ff057807 */ /* 0x000fe40002000000 */
[----:B------:R-:W-:Y:S01]  /*11a0*/  FSETP.GEU.AND P4, PT, R4, RZ, PT ;  /* 0x000000ff0400720b */ /* 0x000fe20003f8e000 */
[----:B------:R-:W-:Y:S01]  /*11b0*/  FFMA R6, R3, R8, 0.0013391353422775864601 ;  /* 0x3aaf85ed03067423 */ /* 0x000fe20000000008 */
[----:B------:R-:W-:-:S03]  /*11c0*/  IADD3 R7, PT, PT, R5, 0x7f000000, RZ ;  /* 0x7f00000005077810 */ /* 0x000fc60007ffe0ff */
[C---:B------:R-:W-:Y:S02]  /*11d0*/  FFMA R8, R3.reuse, R6, 0.0096188392490148544312 ;  /* 0x3c1d985603087423 */ /* 0x040fe40000000006 */
[----:B------:R0:W1:Y:S02]  /*11e0*/  F2I.NTZ R6, R4 ;  /* 0x0000000400067305 */ /* 0x0000640000203100 */
[----:B------:R-:W-:-:S04]  /*11f0*/  FFMA R8, R3, R8, 0.055503588169813156128 ;  /* 0x3d6357bb03087423 */ /* 0x000fc80000000008 */
[----:B------:R-:W-:Y:S01]  /*1200*/  FFMA R8, R3, R8, 0.24022644758224487305 ;  /* 0x3e75fdec03087423 */ /* 0x000fe20000000008 */
[----:B0-----:R-:W-:-:S03]  /*1210*/  FSEL R4, RZ, +INF , !P4 ;  /* 0x7f800000ff047808 */ /* 0x001fc60006000000 */
[----:B------:R-:W-:-:S04]  /*1220*/  FFMA R8, R3, R8, 0.69314718246459960938 ;  /* 0x3f31721803087423 */ /* 0x000fc80000000008 */
[----:B------:R-:W-:Y:S01]  /*1230*/  FFMA R8, R3, R8, 1 ;  /* 0x3f80000003087423 */ /* 0x000fe20000000008 */
[----:B-1----:R-:W-:Y:S01]  /*1240*/  LEA R6, R6, -R5, 0x17 ;  /* 0x8000000506067211 */ /* 0x002fe200078eb8ff */
[----:B------:R-:W-:Y:S02]  /*1250*/  @!P0 FADD R3, R2, R2 ;  /* 0x0000000202038221 */ /* 0x000fe40000000000 */
[----:B------:R-:W-:-:S04]  /*1260*/  FMUL R7, R7, R8 ;  /* 0x0000000807077220 */ /* 0x000fc80000400000 */
[----:B------:R-:W-:Y:S01]  /*1270*/  @!P5 FMUL R4, R6, R7 ;  /* 0x000000070604d220 */ /* 0x000fe20000400000 */
[----:B------:R-:W-:-:S07]  /*1280*/  @!P0 LOP3.LUT R4, R3, 0x7fffffff, RZ, 0xc0, !PT ;  /* 0x7fffffff03048812 */ /* 0x000fce00078ec0ff */
.L_x_13:
[----:B------:R-:W-:Y:S05]  /*1290*/  BSYNC.RECONVERGENT B1 ;  /* 0x0000000000017941 */ /* 0x000fea0003800200 */
.L_x_12:
[----:B------:R-:W-:Y:S01]  /*12a0*/  BSSY.RECONVERGENT B1, `(.L_x_14) ;  /* 0x000000c000017945 */ /* 0x000fe20003800200 */
[----:B------:R-:W-:Y:S01]  /*12b0*/  IMAD.MOV.U32 R6, RZ, RZ, 0x3f800000 ;  /* 0x3f800000ff067424 */ /* 0x000fe200078e00ff */
[----:B------:R-:W-:Y:S02]  /*12c0*/  @P2 FSEL R9, RZ, +INF , !P3 ;  /* 0x7f800000ff092808 */ /* 0x000fe40005800000 */
[----:B------:R-:W-:Y:S05]  /*12d0*/  @!P1 BRA `(.L_x_15) ;  /* 0x0000000000209947 */ /* 0x000fea0003800000 */
[----:B------:R-:W-:-:S13]  /*12e0*/  FSETP.NAN.AND P0, PT, |R2|, |R2|, PT ;  /* 0x400000020200720b */ /* 0x000fda0003f08200 */
[----:B------:R-:W-:Y:S01]  /*12f0*/  @P0 FADD R6, R2, 6 ;  /* 0x40c0000002060421 */ /* 0x000fe20000000000 */
[----:B------:R-:W-:Y:S06]  /*1300*/  @P0 BRA `(.L_x_15) ;  /* 0x0000000000140947 */ /* 0x000fec0003800000 */
[C---:B------:R-:W-:Y:S02]  /*1310*/  FSETP.NEU.AND P0, PT, |R2|.reuse, +INF , PT ;  /* 0x7f8000000200780b */ /* 0x040fe40003f0d200 */
[----:B------:R-:W-:Y:S02]  /*1320*/  MOV R6, R9 ;  /* 0x0000000900067202 */ /* 0x000fe40000000f00 */
[----:B------:R-:W-:-:S13]  /*1330*/  FSETP.NEU.AND P0, PT, R2, RZ, P0 ;  /* 0x000000ff0200720b */ /* 0x000fda000070d000 */
[----:B------:R-:W-:-:S05]  /*1340*/  @!P0 FADD R2, R2, R2 ;  /* 0x0000000202028221 */ /* 0x000fca0000000000 */
[----:B------:R-:W-:-:S07]  /*1350*/  @!P0 LOP3.LUT R6, R2, 0x7fffffff, RZ, 0xc0, !PT ;  /* 0x7fffffff02068812 */ /* 0x000fce00078ec0ff */
.L_x_15:
[----:B------:R-:W-:Y:S05]  /*1360*/  BSYNC.RECONVERGENT B1 ;  /* 0x0000000000017941 */ /* 0x000fea0003800200 */
.L_x_14:
[----:B------:R-:W0:Y:S08]  /*1370*/  F2F.F64.F32 R2, R6 ;  /* 0x0000000600027310 */ /* 0x000e300000201800 */
[----:B------:R-:W1:Y:S01]  /*1380*/  F2F.F64.F32 R4, R4 ;  /* 0x0000000400047310 */ /* 0x000e620000201800 */
[----:B0-----:R-:W-:-:S08]  /*1390*/  DADD R2, R2, R2 ;  /* 0x0000000002027229 */ /* 0x001fd00000000002 */
[----:B-1----:R-:W-:-:S08]  /*13a0*/  DADD R2, -R2, R4 ;  /* 0x0000000002027229 */ /* 0x002fd00000000104 */
[----:B------:R-:W-:Y:S01]  /*13b0*/  DMUL R14, R2, R14 ;  /* 0x0000000e020e7228 */ /* 0x000fe20000000000 */
[----:B------:R-:W-:Y:S10]  /*13c0*/  BRA `(.L_x_16) ;  /* 0x0000000800507947 */ /* 0x000ff40003800000 */
.L_x_9:
[----:B------:R-:W0:Y:S01]  /*13d0*/  MUFU.RCP64H R5, R9 ;  /* 0x0000000900057308 */ /* 0x000e220000001800 */
[----:B------:R-:W-:Y:S01]  /*13e0*/  MOV R4, 0x1 ;  /* 0x0000000100047802 */ /* 0x000fe20000000f00 */
[----:B------:R-:W-:Y:S01]  /*13f0*/  BSSY.RECONVERGENT B1, `(.L_x_17) ;  /* 0x0000013000017945 */ /* 0x000fe20003800200 */
[----:B------:R-:W-:-:S04]  /*1400*/  FSETP.GEU.AND P1, PT, |R31|, 6.5827683646048100446e-37, PT ;  /* 0x036000001f00780b */ /* 0x000fc80003f2e200 */
        /* <DEDUP_REMOVED lines=11> */
[----:B------:R-:W-:Y:S01]  /*14c0*/  IMAD.MOV.U32 R6, RZ, RZ, R30 ;  /* 0x000000ffff067224 */ /* 0x000fe200078e001e */
[----:B------:R-:W-:Y:S02]  /*14d0*/  MOV R7, R31 ;  /* 0x0000001f00077202 */ /* 0x000fe40000000f00 */
[----:B------:R-:W-:-:S07]  /*14e0*/  MOV R2, 0x1500 ;  /* 0x0000150000027802 */ /* 0x000fce0000000f00 */
[----:B------:R-:W-:Y:S05]  /*14f0*/  CALL.REL.NOINC `($__internal_0_$__cuda_sm20_div_rn_f64_full) ;  /* 0x0000000800187944 */ /* 0x000fea0003c00000 */
[----:B------:R-:W-:Y:S01]  /*1500*/  MOV R4, R6 ;  /* 0x0000000600047202 */ /* 0x000fe20000000f00 */
[----:B------:R-:W-:-:S07]  /*1510*/  IMAD.MOV.U32 R5, RZ, RZ, R7 ;  /* 0x000000ffff057224 */ /* 0x000fce00078e0007 */
.L_x_18:
[----:B------:R-:W-:Y:S05]  /*1520*/  BSYNC.RECONVERGENT B1 ;  /* 0x0000000000017941 */ /* 0x000fea0003800200 */
.L_x_17:
[----:B------:R-:W0:Y:S01]  /*1530*/  LDCU UR6, c[0x0][0x3a4] ;  /* 0x00007480ff0677ac */ /* 0x000e220008000800 */
[----:B------:R-:W1:Y:S01]  /*1540*/  LDC.64 R16, c[0x0][0x3a0] ;  /* 0x0000e800ff107b82 */ /* 0x000e620000000a00 */
[----:B------:R-:W-:Y:S01]  /*1550*/  HFMA2 R6, -RZ, RZ, 0, 5.9604644775390625e-08 ;  /* 0x00000001ff067431 */ /* 0x000fe200000001ff */
[----:B------:R-:W-:Y:S01]  /*1560*/  BSSY.RECONVERGENT B1, `(.L_x_19) ;  /* 0x0000018000017945 */ /* 0x000fe20003800200 */
[----:B------:R-:W-:Y:S01]  /*1570*/  DFMA R12, R12, R12, -R12 ;  /* 0x0000000c0c0c722b */ /* 0x000fe2000000080c */
[----:B0-----:R-:W1:Y:S03]  /*1580*/  MUFU.RCP64H R7, UR6 ;  /* 0x0000000600077d08 */ /* 0x001e660008001800 */
[----:B-1----:R-:W-:-:S08]  /*1590*/  DFMA R8, R6, -R16, 1 ;  /* 0x3ff000000608742b */ /* 0x002fd00000000810 */
[----:B------:R-:W-:-:S08]  /*15a0*/  DFMA R8, R8, R8, R8 ;  /* 0x000000080808722b */ /* 0x000fd00000000008 */
[----:B------:R-:W-:Y:S02]  /*15b0*/  DFMA R6, R6, R8, R6 ;  /* 0x000000080606722b */ /* 0x000fe40000000006 */
[----:B------:R-:W-:-:S06]  /*15c0*/  DMUL R8, R14, 24 ;  /* 0x403800000e087828 */ /* 0x000fcc0000000000 */
[----:B------:R-:W-:-:S04]  /*15d0*/  DFMA R10, R6, -R16, 1 ;  /* 0x3ff00000060a742b */ /* 0x000fc80000000810 */
[----:B------:R-:W-:-:S04]  /*15e0*/  FSETP.GEU.AND P1, PT, |R9|, 6.5827683646048100446e-37, PT ;  /* 0x036000000900780b */ /* 0x000fc80003f2e200 */
[----:B------:R-:W-:-:S08]  /*15f0*/  DFMA R6, R6, R10, R6 ;  /* 0x0000000a0606722b */ /* 0x000fd00000000006 */
[----:B------:R-:W-:-:S08]  /*1600*/  DMUL R10, R8, R6 ;  /* 0x00000006080a7228 */ /* 0x000fd00000000000 */
[----:B------:R-:W-:-:S08]  /*1610*/  DFMA R14, R10, -R16, R8 ;  /* 0x800000100a0e722b */ /* 0x000fd00000000008 */
[----:B------:R-:W-:Y:S02]  /*1620*/  DFMA R6, R6, R14, R10 ;  /* 0x0000000e0606722b */ /* 0x000fe4000000000a */
[----:B------:R0:W1:Y:S08]  /*1630*/  F2F.F32.F64 R14, R4 ;  /* 0x00000004000e7310 */ /* 0x0000700000301000 */
[----:B------:R-:W-:-:S05]  /*1640*/  FFMA R2, RZ, UR6, R7 ;  /* 0x00000006ff027c23 */ /* 0x000fca0008000007 */
[----:B------:R-:W-:-:S13]  /*1650*/  FSETP.GT.AND P0, PT, |R2|, 1.469367938527859385e-39, PT ;  /* 0x001000000200780b */ /* 0x000fda0003f04200 */
[----:B01----:R-:W-:Y:S05]  /*1660*/  @P0 BRA P1, `(.L_x_20) ;  /* 0x00000000001c0947 */ /* 0x003fea0000800000 */
[----:B------:R-:W0:Y:S01]  /*1670*/  LDCU.64 UR6, c[0x0][0x3a0] ;  /* 0x00007400ff0677ac */ /* 0x000e220008000a00 */
[----:B------:R-:W-:Y:S01]  /*1680*/  MOV R6, R8 ;  /* 0x0000000800067202 */ /* 0x000fe20000000f00 */
[----:B------:R-:W-:Y:S01]  /*1690*/  IMAD.MOV.U32 R7, RZ, RZ, R9 ;  /* 0x000000ffff077224 */ /* 0x000fe200078e0009 */
[----:B------:R-:W-:Y:S02]  /*16a0*/  MOV R2, 0x16e0 ;  /* 0x000016e000027802 */ /* 0x000fe40000000f00 */
[----:B0-----:R-:W-:Y:S02]  /*16b0*/  MOV R8, UR6 ;  /* 0x0000000600087c02 */ /* 0x001fe40008000f00 */
[----:B------:R-:W-:-:S07]  /*16c0*/  MOV R9, UR7 ;  /* 0x0000000700097c02 */ /* 0x000fce0008000f00 */
[----:B------:R-:W-:Y:S05]  /*16d0*/  CALL.REL.NOINC `($__internal_0_$__cuda_sm20_div_rn_f64_full) ;  /* 0x0000000400a07944 */ /* 0x000fea0003c00000 */
.L_x_20:
[----:B------:R-:W-:Y:S05]  /*16e0*/  BSYNC.RECONVERGENT B1 ;  /* 0x0000000000017941 */ /* 0x000fea0003800200 */
.L_x_19:
[C---:B------:R-:W-:Y:S01]  /*16f0*/  FMUL R5, |R14|.reuse, 16777216 ;  /* 0x4b8000000e057820 */ /* 0x040fe20000400200 */
[----:B------:R-:W-:Y:S01]  /*1700*/  FSETP.GEU.AND P0, PT, |R14|, 1.175494350822287508e-38, PT ;  /* 0x008000000e00780b */ /* 0x000fe20003f0e200 */
[----:B------:R-:W-:Y:S01]  /*1710*/  DMUL R12, R12, R6 ;  /* 0x000000060c0c7228 */ /* 0x000fe20000000000 */
[----:B------:R-:W-:Y:S01]  /*1720*/  MOV R15, 0x3a2c32e4 ;  /* 0x3a2c32e4000f7802 */ /* 0x000fe20000000f00 */
[----:B------:R-:W-:Y:S01]  /*1730*/  BSSY.RECONVERGENT B1, `(.L_x_21) ;  /* 0x0000057000017945 */ /* 0x000fe20003800200 */
[----:B------:R-:W-:Y:S02]  /*1740*/  FSEL R5, R5, |R14|, !P0 ;  /* 0x4000000e05057208 */ /* 0x000fe40004000000 */
[----:B------:R-:W-:-:S03]  /*1750*/  FSEL R4, RZ, -24, P0 ;  /* 0xc1c00000ff047808 */ /* 0x000fc60000000000 */
[----:B------:R-:W-:-:S05]  /*1760*/  VIADD R2, R5, 0xc0cafb0d ;  /* 0xc0cafb0d05027836 */ /* 0x000fca0000000000 */
[----:B------:R-:W-:-:S04]  /*1770*/  LOP3.LUT R2, R2, 0xff800000, RZ, 0xc0, !PT ;  /* 0xff80000002027812 */ /* 0x000fc800078ec0ff */
[----:B------:R-:W-:-:S05]  /*1780*/  IADD3 R5, PT, PT, R5, -R2, RZ ;  /* 0x8000000205057210 */ /* 0x000fca0007ffe0ff */
[C---:B------:R-:W-:Y:S01]  /*1790*/  FADD R8, R5.reuse, 1 ;  /* 0x3f80000005087421 */ /* 0x040fe20000000000 */
[----:B------:R-:W-:Y:S01]  /*17a0*/  FADD R9, R5, -1 ;  /* 0xbf80000005097421 */ /* 0x000fe20000000000 */
[----:B------:R-:W-:-:S03]  /*17b0*/  I2FP.F32.S32 R5, R2 ;  /* 0x0000000200057245 */ /* 0x000fc60000201400 */
[----:B------:R-:W-:Y:S01]  /*17c0*/  FADD R11, R9, R9 ;  /* 0x00000009090b7221 */ /* 0x000fe20000000000 */
[----:B------:R-:W0:Y:S01]  /*17d0*/  MUFU.RCP R8, R8 ;  /* 0x0000000800087308 */ /* 0x000e220000001000 */
[----:B------:R-:W-:Y:S02]  /*17e0*/  FFMA R5, R5, 1.1920928955078125e-07, R4 ;  /* 0x3400000005057823 */ /* 0x000fe40000000004 */
        /* <DEDUP_REMOVED lines=15> */
[----:B------:R-:W-:Y:S01]  /*18e0*/  FMUL R7, R11, 3 ;  /* 0x404000000b077820 */ /* 0x000fe20000400000 */
[----:B------:R-:W0:Y:S03]  /*18f0*/  F2F.F32.F64 R5, R12 ;  /* 0x0000000c00057310 */ /* 0x000e260000301000 */
[----:B------:R-:W-:-:S04]  /*1900*/  FFMA R7, R9, R7, R6 ;  /* 0x0000000709077223 */ /* 0x000fc80000000006 */
[----:B------:R-:W-:Y:S01]  /*1910*/  FFMA R7, R2, R11, R7 ;  /* 0x0000000b02077223 */ /* 0x000fe20000000007 */
[----:B------:R-:W-:-:S03]  /*1920*/  IMAD.MOV.U32 R11, RZ, RZ, 0x391fcb8e ;  /* 0x391fcb8eff0b7424 */ /* 0x000fc600078e00ff */
[----:B------:R-:W-:-:S04]  /*1930*/  FADD R2, R4, R7 ;  /* 0x0000000704027221 */ /* 0x000fc80000000000 */
[----:B0-----:R-:W-:Y:S01]  /*1940*/  FMUL R6, R5, R2 ;  /* 0x0000000205067220 */ /* 0x001fe20000400000 */
[----:B------:R-:W-:-:S03]  /*1950*/  FADD R4, -R4, R2 ;  /* 0x0000000204047221 */ /* 0x000fc60000000100 */
[----:B------:R-:W0:Y:S01]  /*1960*/  FRND R9, R6 ;  /* 0x0000000600097307 */ /* 0x000e220000201000 */
[----:B------:R-:W-:Y:S01]  /*1970*/  FADD R4, R7, -R4 ;  /* 0x8000000407047221 */ /* 0x000fe20000000000 */
[C---:B------:R-:W-:Y:S01]  /*1980*/  FFMA R7, R5.reuse, R2, -R6 ;  /* 0x0000000205077223 */ /* 0x040fe20000000806 */
[C---:B------:R-:W-:Y:S01]  /*1990*/  FMUL R2, R5.reuse, 0.5 ;  /* 0x3f00000005027820 */ /* 0x040fe20000400000 */
[C---:B------:R-:W-:Y:S02]  /*19a0*/  FSETP.GT.AND P1, PT, |R6|.reuse, 152, PT ;  /* 0x431800000600780b */ /* 0x040fe40003f24200 */
[----:B------:R-:W-:Y:S01]  /*19b0*/  FFMA R4, R5, R4, R7 ;  /* 0x0000000405047223 */ /* 0x000fe20000000007 */
[C---:B------:R-:W-:Y:S01]  /*19c0*/  FSETP.GEU.AND P2, PT, R6.reuse, RZ, PT ;  /* 0x000000ff0600720b */ /* 0x040fe20003f4e000 */
[----:B------:R-:W1:Y:S01]  /*19d0*/  F2I.NTZ R8, R6 ;  /* 0x0000000600087305 */ /* 0x000e620000203100 */
[----:B0-----:R-:W-:Y:S01]  /*19e0*/  FADD R7, R6, -R9 ;  /* 0x8000000906077221 */ /* 0x001fe20000000000 */
[----:B------:R-:W-:-:S06]  /*19f0*/  FSETP.GT.AND P0, PT, R9, RZ, PT ;  /* 0x000000ff0900720b */ /* 0x000fcc0003f04000 */
[----:B------:R-:W0:Y:S01]  /*1a00*/  FRND.TRUNC R2, R2 ;  /* 0x0000000200027307 */ /* 0x000e22000020d000 */
[----:B------:R-:W-:Y:S01]  /*1a10*/  FADD R4, R4, R7 ;  /* 0x0000000704047221 */ /* 0x000fe20000000000 */
[----:B------:R-:W-:Y:S02]  /*1a20*/  SEL R9, RZ, 0x83000000, P0 ;  /* 0x83000000ff097807 */ /* 0x000fe40000000000 */
[----:B------:R-:W-:Y:S01]  /*1a30*/  FSETP.NEU.AND P0, PT, R5, RZ, PT ;  /* 0x000000ff0500720b */ /* 0x000fe20003f0d000 */
[----:B------:R-:W-:-:S03]  /*1a40*/  FFMA R7, R4, R11, 0.0013391353422775864601 ;  /* 0x3aaf85ed04077423 */ /* 0x000fc6000000000b */
[----:B------:R-:W-:Y:S01]  /*1a50*/  FSETP.EQ.OR P0, PT, R14, 1, !P0 ;  /* 0x3f8000000e00780b */ /* 0x000fe20004702400 */
[----:B------:R-:W-:-:S04]  /*1a60*/  FFMA R7, R4, R7, 0.0096188392490148544312 ;  /* 0x3c1d985604077423 */ /* 0x000fc80000000007 */
[----:B------:R-:W-:-:S04]  /*1a70*/  FFMA R7, R4, R7, 0.055503588169813156128 ;  /* 0x3d6357bb04077423 */ /* 0x000fc80000000007 */
[----:B------:R-:W-:-:S04]  /*1a80*/  FFMA R7, R4, R7, 0.24022644758224487305 ;  /* 0x3e75fdec04077423 */ /* 0x000fc80000000007 */
[----:B------:R-:W-:-:S04]  /*1a90*/  FFMA R7, R4, R7, 0.69314718246459960938 ;  /* 0x3f31721804077423 */ /* 0x000fc80000000007 */
[----:B------:R-:W-:Y:S01]  /*1aa0*/  FFMA R7, R4, R7, 1 ;  /* 0x3f80000004077423 */ /* 0x000fe20000000007 */
[----:B------:R-:W-:Y:S02]  /*1ab0*/  IADD3 R4, PT, PT, R9, 0x7f000000, RZ ;  /* 0x7f00000009047810 */ /* 0x000fe40007ffe0ff */
[----:B-1----:R-:W-:-:S03]  /*1ac0*/  LEA R9, R8, -R9, 0x17 ;  /* 0x8000000908097211 */ /* 0x002fc600078eb8ff */
[----:B------:R-:W-:-:S04]  /*1ad0*/  FMUL R4, R7, R4 ;  /* 0x0000000407047220 */ /* 0x000fc80000400000 */
[----:B------:R-:W-:Y:S01]  /*1ae0*/  FMUL R9, R4, R9 ;  /* 0x0000000904097220 */ /* 0x000fe20000400000 */
[----:B0-----:R-:W-:Y:S01]  /*1af0*/  FADD R4, R2, R2 ;  /* 0x0000000202047221 */ /* 0x001fe20000000000 */
[----:B------:R-:W-:Y:S01]  /*1b00*/  @P1 FSEL R9, RZ, +INF , !P2 ;  /* 0x7f800000ff091808 */ /* 0x000fe20005000000 */
[----:B------:R-:W-:Y:S06]  /*1b10*/  @P0 BRA `(.L_x_22) ;  /* 0x0000000000600947 */ /* 0x000fec0003800000 */
[----:B------:R-:W-:-:S04]  /*1b20*/  FSETP.NAN.AND P0, PT, |R5|, |R5|, PT ;  /* 0x400000050500720b */ /* 0x000fc80003f08200 */
[----:B------:R-:W-:-:S13]  /*1b30*/  FSETP.NUM.AND P0, PT, |R14|, |R14|, !P0 ;  /* 0x4000000e0e00720b */ /* 0x000fda0004707200 */
[----:B------:R-:W-:Y:S01]  /*1b40*/  @!P0 FADD R3, R14, R5 ;  /* 0x000000050e038221 */ /* 0x000fe20000000000 */
[----:B------:R-:W-:Y:S06]  /*1b50*/  @!P0 BRA `(.L_x_22) ;  /* 0x0000000000508947 */ /* 0x000fec0003800000 */
[----:B------:R-:W-:Y:S01]  /*1b60*/  FSETP.NEU.AND P0, PT, |R14|, +INF , PT ;  /* 0x7f8000000e00780b */ /* 0x000fe20003f0d200 */
[----:B------:R-:W-:-:S03]  /*1b70*/  FADD R4, R5, -R4 ;  /* 0x8000000405047221 */ /* 0x000fc60000000000 */
[----:B------:R-:W-:-:S04]  /*1b80*/  FSETP.NEU.AND P0, PT, R14, RZ, P0 ;  /* 0x000000ff0e00720b */ /* 0x000fc8000070d000 */
[----:B------:R-:W-:Y:S02]  /*1b90*/  FSETP.GEU.OR P1, PT, R5, RZ, P0 ;  /* 0x000000ff0500720b */ /* 0x000fe4000072e400 */
[----:B------:R-:W-:-:S07]  /*1ba0*/  FSETP.NEU.AND P2, PT, |R4|, 1, !P0 ;  /* 0x3f8000000400780b */ /* 0x000fce000474d200 */
[----:B------:R-:W-:-:S05]  /*1bb0*/  @!P0 FADD R2, R14, R14 ;  /* 0x0000000e0e028221 */ /* 0x000fca0000000000 */
[----:B------:R-:W-:-:S04]  /*1bc0*/  @!P1 LOP3.LUT R2, R2, 0x7f800000, RZ, 0x3c, !PT ;  /* 0x7f80000002029812 */ /* 0x000fc800078e3cff */
[----:B------:R-:W-:-:S05]  /*1bd0*/  @P2 LOP3.LUT R2, R2, 0x7fffffff, RZ, 0xc0, !PT ;  /* 0x7fffffff02022812 */ /* 0x000fca00078ec0ff */
[----:B------:R-:W-:Y:S01]  /*1be0*/  @!P0 IMAD.MOV.U32 R3, RZ, RZ, R2 ;  /* 0x000000ffff038224 */ /* 0x000fe200078e0002 */
[----:B------:R-:W-:Y:S06]  /*1bf0*/  @!P0 BRA `(.L_x_22) ;  /* 0x0000000000288947 */ /* 0x000fec0003800000 */
[----:B------:R-:W-:Y:S02]  /*1c00*/  FSETP.NEU.AND P0, PT, |R5|, +INF , PT ;  /* 0x7f8000000500780b */ /* 0x000fe40003f0d200 */
[----:B------:R-:W-:-:S13]  /*1c10*/  FSETP.EQ.AND P1, PT, R14, -1, PT ;  /* 0xbf8000000e00780b */ /* 0x000fda0003f22000 */
[----:B------:R-:W-:Y:S05]  /*1c20*/  @!P0 BRA P1, `(.L_x_22) ;  /* 0x00000000001c8947 */ /* 0x000fea0000800000 */
[----:B------:R-:W-:Y:S02]  /*1c30*/  FSETP.GEU.AND P1, PT, R14, RZ, PT ;  /* 0x000000ff0e00720b */ /* 0x000fe40003f2e000 */
[----:B------:R-:W-:-:S11]  /*1c40*/  MOV R3, R9 ;  /* 0x0000000900037202 */ /* 0x000fd60000000f00 */
[----:B------:R-:W0:Y:S01]  /*1c50*/  @!P1 FRND.FLOOR R2, R5 ;  /* 0x0000000500029307 */ /* 0x000e220000205000 */
[----:B------:R-:W-:Y:S02]  /*1c60*/  @!P1 FSETP.NEU.AND P2, PT, |R4|, 1, PT ;  /* 0x3f8000000400980b */ /* 0x000fe40003f4d200 */
[----:B0-----:R-:W-:Y:S02]  /*1c70*/  @!P1 FSETP.NEU.AND P0, PT, R2, R5, PT ;  /* 0x000000050200920b */ /* 0x001fe40003f0d000 */
[----:B------:R-:W-:-:S04]  /*1c80*/  @!P1 FSEL R2, R9, -R9, P2 ;  /* 0x8000000909029208 */ /* 0x000fc80001000000 */
[----:B------:R-:W-:-:S07]  /*1c90*/  @!P1 FSEL R3, R2, +QNAN , !P0 ;  /* 0x7fffffff02039808 */ /* 0x000fce0004000000 */
.L_x_22:
[----:B------:R-:W-:Y:S05]  /*1ca0*/  BSYNC.RECONVERGENT B1 ;  /* 0x0000000000017941 */ /* 0x000fea0003800200 */
.L_x_21:
[----:B------:R-:W0:Y:S01]  /*1cb0*/  F2F.F64.F32 R2, R3 ;  /* 0x0000000300027310 */ /* 0x000e220000201800 */
[----:B------:R-:W1:Y:S01]  /*1cc0*/  LDCU.64 UR6, c[0x0][0x3a0] ;  /* 0x00007400ff0677ac */ /* 0x000e620008000a00 */
[----:B------:R-:W-:Y:S02]  /*1cd0*/  HFMA2 R14, -RZ, RZ, 0, 0 ;  /* 0x00000000ff0e7431 */ /* 0x000fe400000001ff */
[----:B------:R-:W-:-:S06]  /*1ce0*/  IMAD.MOV.U32 R15, RZ, RZ, 0x3fe00000 ;  /* 0x3fe00000ff0f7424 */ /* 0x000fcc00078e00ff */
[----:B0-----:R-:W-:-:S08]  /*1cf0*/  DFMA R14, R2, -R14, 1 ;  /* 0x3ff00000020e742b */ /* 0x001fd0000000080e */
[----:B-1----:R-:W-:-:S11]  /*1d00*/  DMUL R14, R14, UR6 ;  /* 0x000000060e0e7c28 */ /* 0x002fd60008000000 */
.L_x_16:
[----:B------:R-:W-:Y:S05]  /*1d10*/  BSYNC.RECONVERGENT B0 ;  /* 0x0000000000007941 */ /* 0x000fea0003800200 */
.L_x_8:
[----:B------:R-:W0:Y:S02]  /*1d20*/  LDC.64 R2, c[0x0][0x3b0] ;  /* 0x0000ec00ff027b82 */ /* 0x000e240000000a00 */
[----:B0-----:R-:W-:-:S05]  /*1d30*/  IMAD.WIDE R2, R0, 0x8, R2 ;  /* 0x0000000800027825 */ /* 0x001fca00078e0202 */
[----:B------:R-:W-:Y:S01]  /*1d40*/  REDG.E.ADD.F64.RN.STRONG.GPU desc[UR4][R2.64], R14 ;  /* 0x0000000e020079a6 */ /* 0x000fe2000c12ff04 */
[----:B------:R-:W-:Y:S05]  /*1d50*/  EXIT ;  /* 0x000000000000794d */ /* 0x000fea0003800000 */
        .weak           $__internal_0_$__cuda_sm20_div_rn_f64_full
        .type           $__internal_0_$__cuda_sm20_div_rn_f64_full,@function
        .size           $__internal_0_$__cuda_sm20_div_rn_f64_full,($__internal_1_$__cuda_sm20_dsqrt_rn_f64_mediumpath_v1 - $__internal_0_$__cuda_sm20_div_rn_f64_full)
$__internal_0_$__cuda_sm20_div_rn_f64_full:
[C---:B------:R-:W-:Y:S01]  /*1d60*/  FSETP.GEU.AND P0, PT, |R9|.reuse, 1.469367938527859385e-39, PT ;  /* 0x001000000900780b */ /* 0x040fe20003f0e200 */
[----:B------:R-:W-:Y:S01]  /*1d70*/  BSSY.RECONVERGENT B2, `(.L_x_23) ;  /* 0x0000056000027945 */ /* 0x000fe20003800200 */
[----:B------:R-:W-:Y:S02]  /*1d80*/  LOP3.LUT R10, R9, 0x800fffff, RZ, 0xc0, !PT ;  /* 0x800fffff090a7812 */ /* 0x000fe400078ec0ff */
[----:B------:R-:W-:Y:S02]  /*1d90*/  FSETP.GEU.AND P2, PT, |R7|, 1.469367938527859385e-39, PT ;  /* 0x001000000700780b */ /* 0x000fe40003f4e200 */
[----:B------:R-:W-:Y:S02]  /*1da0*/  LOP3.LUT R11, R10, 0x3ff00000, RZ, 0xfc, !PT ;  /* 0x3ff000000a0b7812 */ /* 0x000fe400078efcff */
[----:B------:R-:W-:Y:S02]  /*1db0*/  MOV R10, R8 ;  /* 0x00000008000a7202 */ /* 0x000fe40000000f00 */
[----:B------:R-:W-:-:S02]  /*1dc0*/  MOV R20, 0x1 ;  /* 0x0000000100147802 */ /* 0x000fc40000000f00 */
[----:B------:R-:W-:Y:S01]  /*1dd0*/  LOP3.LUT R4, R7, 0x7ff00000, RZ, 0xc0, !PT ;  /* 0x7ff0000007047812 */ /* 0x000fe200078ec0ff */
[----:B------:R-:W-:Y:S01]  /*1de0*/  @!P0 DMUL R10, R8, 8.98846567431157953865e+307 ;  /* 0x7fe00000080a8828 */ /* 0x000fe20000000000 */
[C---:B------:R-:W-:Y:S02]  /*1df0*/  LOP3.LUT R27, R9.reuse, 0x7ff00000, RZ, 0xc0, !PT ;  /* 0x7ff00000091b7812 */ /* 0x040fe400078ec0ff */
[----:B------:R-:W-:Y:S01]  /*1e00*/  MOV R18, R6 ;  /* 0x0000000600127202 */ /* 0x000fe20000000f00 */
[----:B------:R-:W-:Y:S01]  /*1e10*/  IMAD.MOV.U32 R26, RZ, RZ, R4 ;  /* 0x000000ffff1a7224 */ /* 0x000fe200078e0004 */
[----:B------:R-:W-:Y:S01]  /*1e20*/  @!P2 LOP3.LUT R5, R9, 0x7ff00000, RZ, 0xc0, !PT ;  /* 0x7ff000000905a812 */ /* 0x000fe200078ec0ff */
[----:B------:R-:W0:Y:S01]  /*1e30*/  MUFU.RCP64H R21, R11 ;  /* 0x0000000b00157308 */ /* 0x000e220000001800 */
[C---:B------:R-:W-:Y:S02]  /*1e40*/  ISETP.GE.U32.AND P1, PT, R4.reuse, R27, PT ;  /* 0x0000001b0400720c */ /* 0x040fe40003f26070 */
[----:B------:R-:W-:Y:S01]  /*1e50*/  @!P2 ISETP.GE.U32.AND P3, PT, R4, R5, PT ;  /* 0x000000050400a20c */ /* 0x000fe20003f66070 */
[----:B------:R-:W-:Y:S01]  /*1e60*/  IMAD.MOV.U32 R5, RZ, RZ, 0x1ca00000 ;  /* 0x1ca00000ff057424 */ /* 0x000fe200078e00ff */
[----:B------:R-:W-:-:S04]  /*1e70*/  @!P0 LOP3.LUT R27, R11, 0x7ff00000, RZ, 0xc0, !PT ;  /* 0x7ff000000b1b8812 */ /* 0x000fc800078ec0ff */
[----:B------:R-:W-:Y:S02]  /*1e80*/  @!P2 SEL R19, R5, 0x63400000, !P3 ;  /* 0x634000000513a807 */ /* 0x000fe40005800000 */
[----:B------:R-:W-:Y:S02]  /*1e90*/  IADD3 R28, PT, PT, R27, -0x1, RZ ;  /* 0xffffffff1b1c7810 */ /* 0x000fe40007ffe0ff */
[----:B------:R-:W-:Y:S01]  /*1ea0*/  @!P2 LOP3.LUT R24, R19, 0x80000000, R7, 0xf8, !PT ;  /* 0x800000001318a812 */ /* 0x000fe200078ef807 */
[----:B0-----:R-:W-:-:S03]  /*1eb0*/  DFMA R22, R20, -R10, 1 ;  /* 0x3ff000001416742b */ /* 0x001fc6000000080a */
[----:B------:R-:W-:Y:S02]  /*1ec0*/  @!P2 LOP3.LUT R25, R24, 0x100000, RZ, 0xfc, !PT ;  /* 0x001000001819a812 */ /* 0x000fe400078efcff */
[----:B------:R-:W-:-:S03]  /*1ed0*/  @!P2 MOV R24, RZ ;  /* 0x000000ff0018a202 */ /* 0x000fc60000000f00 */
[----:B------:R-:W-:-:S08]  /*1ee0*/  DFMA R22, R22, R22, R22 ;  /* 0x000000161616722b */ /* 0x000fd00000000016 */
[----:B------:R-:W-:Y:S01]  /*1ef0*/  DFMA R22, R20, R22, R20 ;  /* 0x000000161416722b */ /* 0x000fe20000000014 */
[----:B------:R-:W-:-:S04]  /*1f00*/  SEL R21, R5, 0x63400000, !P1 ;  /* 0x6340000005157807 */ /* 0x000fc80004800000 */
[----:B------:R-:W-:-:S03]  /*1f10*/  LOP3.LUT R19, R21, 0x800fffff, R7, 0xf8, !PT ;  /* 0x800fffff15137812 */ /* 0x000fc600078ef807 */
[----:B------:R-:W-:-:S03]  /*1f20*/  DFMA R20, R22, -R10, 1 ;  /* 0x3ff000001614742b */ /* 0x000fc6000000080a */
[----:B------:R-:W-:-:S05]  /*1f30*/  @!P2 DFMA R18, R18, 2, -R24 ;  /* 0x400000001212a82b */ /* 0x000fca0000000818 */
[----:B------:R-:W-:-:S05]  /*1f40*/  DFMA R20, R22, R20, R22 ;  /* 0x000000141614722b */ /* 0x000fca0000000016 */
[----:B------:R-:W-:-:S03]  /*1f50*/  @!P2 LOP3.LUT R26, R19, 0x7ff00000, RZ, 0xc0, !PT ;  /* 0x7ff00000131aa812 */ /* 0x000fc600078ec0ff */
[----:B------:R-:W-:Y:S01]  /*1f60*/  DMUL R22, R20, R18 ;  /* 0x0000001214167228 */ /* 0x000fe20000000000 */
[----:B------:R-:W-:-:S04]  /*1f70*/  IADD3 R24, PT, PT, R26, -0x1, RZ ;  /* 0xffffffff1a187810 */ /* 0x000fc80007ffe0ff */
[----:B------:R-:W-:-:S03]  /*1f80*/  ISETP.GT.U32.AND P0, PT, R24, 0x7feffffe, PT ;  /* 0x7feffffe1800780c */ /* 0x000fc60003f04070 */
[----:B------:R-:W-:Y:S01]  /*1f90*/  DFMA R24, R22, -R10, R18 ;  /* 0x8000000a1618722b */ /* 0x000fe20000000012 */
[----:B------:R-:W-:-:S07]  /*1fa0*/  ISETP.GT.U32.OR P0, PT, R28, 0x7feffffe, P0 ;  /* 0x7feffffe1c00780c */ /* 0x000fce0000704470 */
[----:B------:R-:W-:-:S06]  /*1fb0*/  DFMA R24, R20, R24, R22 ;  /* 0x000000181418722b */ /* 0x000fcc0000000016 */
[----:B------:R-:W-:Y:S05]  /*1fc0*/  @P0 BRA `(.L_x_24) ;  /* 0x00000000006c0947 */ /* 0x000fea0003800000 */
[----:B------:R-:W-:-:S04]  /*1fd0*/  LOP3.LUT R7, R9, 0x7ff00000, RZ, 0xc0, !PT ;  /* 0x7ff0000009077812 */ /* 0x000fc800078ec0ff */
[CC--:B------:R-:W-:Y:S02]  /*1fe0*/  VIADDMNMX R6, R4.reuse, -R7.reuse, 0xb9600000, !PT ;  /* 0xb960000004067446 */ /* 0x0c0fe40007800907 */
[----:B------:R-:W-:Y:S02]  /*1ff0*/  ISETP.GE.U32.AND P0, PT, R4, R7, PT ;  /* 0x000000070400720c */ /* 0x000fe40003f06070 */
[----:B------:R-:W-:Y:S02]  /*2000*/  VIMNMX R6, PT, PT, R6, 0x46a00000, PT ;  /* 0x46a0000006067848 */ /* 0x000fe40003fe0100 */
[----:B------:R-:W-:-:S05]  /*2010*/  SEL R5, R5, 0x63400000, !P0 ;  /* 0x6340000005057807 */ /* 0x000fca0004000000 */
[----:B------:R-:W-:Y:S01]  /*2020*/  IMAD.IADD R20, R6, 0x1, -R5 ;  /* 0x0000000106147824 */ /* 0x000fe200078e0a05 */
[----:B------:R-:W-:-:S04]  /*2030*/  MOV R6, RZ ;  /* 0x000000ff00067202 */ /* 0x000fc80000000f00 */
[----:B------:R-:W-:-:S06]  /*2040*/  IADD3 R7, PT, PT, R20, 0x7fe00000, RZ ;  /* 0x7fe0000014077810 */ /* 0x000fcc0007ffe0ff */
[----:B------:R-:W-:-:S10]  /*2050*/  DMUL R4, R24, R6 ;  /* 0x0000000618047228 */ /* 0x000fd40000000000 */
[----:B------:R-:W-:-:S13]  /*2060*/  FSETP.GTU.AND P0, PT, |R5|, 1.469367938527859385e-39, PT ;  /* 0x001000000500780b */ /* 0x000fda0003f0c200 */
[----:B------:R-:W-:Y:S05]  /*2070*/  @P0 BRA `(.L_x_25) ;  /* 0x0000000000940947 */ /* 0x000fea0003800000 */
[----:B------:R-:W-:Y:S01]  /*2080*/  DFMA R10, R24, -R10, R18 ;  /* 0x8000000a180a722b */ /* 0x000fe20000000012 */
[----:B------:R-:W-:-:S09]  /*2090*/  IMAD.MOV.U32 R6, RZ, RZ, RZ ;  /* 0x000000ffff067224 */ /* 0x000fd200078e00ff */
[C---:B------:R-:W-:Y:S02]  /*20a0*/  FSETP.NEU.AND P0, PT, R11.reuse, RZ, PT ;  /* 0x000000ff0b00720b */ /* 0x040fe40003f0d000 */
[----:B------:R-:W-:-:S04]  /*20b0*/  LOP3.LUT R19, R11, 0x80000000, R9, 0x48, !PT ;  /* 0x800000000b137812 */ /* 0x000fc800078e4809 */
[----:B------:R-:W-:-:S07]  /*20c0*/  LOP3.LUT R7, R19, R7, RZ, 0xfc, !PT ;  /* 0x0000000713077212 */ /* 0x000fce00078efcff */
[----:B------:R-:W-:Y:S05]  /*20d0*/  @!P0 BRA `(.L_x_25) ;  /* 0x00000000007c8947 */ /* 0x000fea0003800000 */
[----:B------:R-:W-:Y:S01]  /*20e0*/  IADD3 R9, PT, PT, -R20, RZ, RZ ;  /* 0x000000ff14097210 */ /* 0x000fe20007ffe1ff */
[----:B------:R-:W-:Y:S01]  /*20f0*/  DMUL.RP R6, R24, R6 ;  /* 0x0000000618067228 */ /* 0x000fe20000008000 */
[----:B------:R-:W-:-:S06]  /*2100*/  MOV R8, RZ ;  /* 0x000000ff00087202 */ /* 0x000fcc0000000f00 */
[----:B------:R-:W-:-:S03]  /*2110*/  DFMA R8, R4, -R8, R24 ;  /* 0x800000080408722b */ /* 0x000fc60000000018 */
[----:B------:R-:W-:-:S03]  /*2120*/  LOP3.LUT R19, R7, R19, RZ, 0x3c, !PT ;  /* 0x0000001307137212 */ /* 0x000fc600078e3cff */
[----:B------:R-:W-:-:S04]  /*2130*/  IADD3 R8, PT, PT, -R20, -0x43300000, RZ ;  /* 0xbcd0000014087810 */ /* 0x000fc80007ffe1ff */
[----:B------:R-:W-:-:S04]  /*2140*/  FSETP.NEU.AND P0, PT, |R9|, R8, PT ;  /* 0x000000080900720b */ /* 0x000fc80003f0d200 */
[----:B------:R-:W-:Y:S02]  /*2150*/  FSEL R4, R6, R4, !P0 ;  /* 0x0000000406047208 */ /* 0x000fe40004000000 */
[----:B------:R-:W-:Y:S01]  /*2160*/  FSEL R5, R19, R5, !P0 ;  /* 0x0000000513057208 */ /* 0x000fe20004000000 */
[----:B------:R-:W-:Y:S06]  /*2170*/  BRA `(.L_x_25) ;  /* 0x0000000000547947 */ /* 0x000fec0003800000 */
.L_x_24:
[----:B------:R-:W-:-:S14]  /*2180*/  DSETP.NAN.AND P0, PT, R6, R6, PT ;  /* 0x000000060600722a */ /* 0x000fdc0003f08000 */
[----:B------:R-:W-:Y:S05]  /*2190*/  @P0 BRA `(.L_x_26) ;  /* 0x0000000000440947 */ /* 0x000fea0003800000 */
[----:B------:R-:W-:-:S14]  /*21a0*/  DSETP.NAN.AND P0, PT, R8, R8, PT ;  /* 0x000000080800722a */ /* 0x000fdc0003f08000 */
[----:B------:R-:W-:Y:S05]  /*21b0*/  @P0 BRA `(.L_x_27) ;  /* 0x0000000000300947 */ /* 0x000fea0003800000 */
[----:B------:R-:W-:Y:S01]  /*21c0*/  ISETP.NE.AND P0, PT, R26, R27, PT ;  /* 0x0000001b1a00720c */ /* 0x000fe20003f05270 */
[----:B------:R-:W-:Y:S01]  /*21d0*/  IMAD.MOV.U32 R4, RZ, RZ, 0x0 ;  /* 0x00000000ff047424 */ /* 0x000fe200078e00ff */
[----:B------:R-:W-:-:S11]  /*21e0*/  MOV R5, 0xfff80000 ;  /* 0xfff8000000057802 */ /* 0x000fd60000000f00 */
[----:B------:R-:W-:Y:S05]  /*21f0*/  @!P0 BRA `(.L_x_25) ;  /* 0x0000000000348947 */ /* 0x000fea0003800000 */
[----:B------:R-:W-:Y:S02]  /*2200*/  ISETP.NE.AND P0, PT, R26, 0x7ff00000, PT ;  /* 0x7ff000001a00780c */ /* 0x000fe40003f05270 */
[----:B------:R-:W-:Y:S02]  /*2210*/  LOP3.LUT R5, R7, 0x80000000, R9, 0x48, !PT ;  /* 0x8000000007057812 */ /* 0x000fe400078e4809 */
[----:B------:R-:W-:-:S13]  /*2220*/  ISETP.EQ.OR P0, PT, R27, RZ, !P0 ;  /* 0x000000ff1b00720c */ /* 0x000fda0004702670 */
[----:B------:R-:W-:Y:S02]  /*2230*/  @P0 LOP3.LUT R6, R5, 0x7ff00000, RZ, 0xfc, !PT ;  /* 0x7ff0000005060812 */ /* 0x000fe400078efcff */
[----:B------:R-:W-:Y:S01]  /*2240*/  @!P0 MOV R4, RZ ;  /* 0x000000ff00048202 */ /* 0x000fe20000000f00 */
[----:B------:R-:W-:Y:S01]  /*2250*/  @P0 IMAD.MOV.U32 R4, RZ, RZ, RZ ;  /* 0x000000ffff040224 */ /* 0x000fe200078e00ff */
[----:B------:R-:W-:Y:S01]  /*2260*/  @P0 MOV R5, R6 ;  /* 0x0000000600050202 */ /* 0x000fe20000000f00 */
[----:B------:R-:W-:Y:S06]  /*2270*/  BRA `(.L_x_25) ;  /* 0x0000000000147947 */ /* 0x000fec0003800000 */
.L_x_27:
[----:B------:R-:W-:Y:S02]  /*2280*/  LOP3.LUT R5, R9, 0x80000, RZ, 0xfc, !PT ;  /* 0x0008000009057812 */ /* 0x000fe400078efcff */
[----:B------:R-:W-:Y:S01]  /*2290*/  MOV R4, R8 ;  /* 0x0000000800047202 */ /* 0x000fe20000000f00 */
[----:B------:R-:W-:Y:S06]  /*22a0*/  BRA `(.L_x_25) ;  /* 0x0000000000087947 */ /* 0x000fec0003800000 */
.L_x_26:
[----:B------:R-:W-:Y:S01]  /*22b0*/  LOP3.LUT R5, R7, 0x80000, RZ, 0xfc, !PT ;  /* 0x0008000007057812 */ /* 0x000fe200078efcff */
[----:B------:R-:W-:-:S07]  /*22c0*/  IMAD.MOV.U32 R4, RZ, RZ, R6 ;  /* 0x000000ffff047224 */ /* 0x000fce00078e0006 */
.L_x_25:
[----:B------:R-:W-:Y:S05]  /*22d0*/  BSYNC.RECONVERGENT B2 ;  /* 0x0000000000027941 */ /* 0x000fea0003800200 */
.L_x_23:
[----:B------:R-:W-:Y:S01]  /*22e0*/  MOV R7, R5 ;  /* 0x0000000500077202 */ /* 0x000fe20000000f00 */
[----:B------:R-:W-:Y:S01]  /*22f0*/  HFMA2 R5, -RZ, RZ, 0, 0 ;  /* 0x00000000ff057431 */ /* 0x000fe200000001ff */
[----:B------:R-:W-:Y:S01]  /*2300*/  MOV R6, R4 ;  /* 0x0000000400067202 */ /* 0x000fe20000000f00 */
[----:B------:R-:W-:-:S04]  /*2310*/  IMAD.MOV.U32 R4, RZ, RZ, R2 ;  /* 0x000000ffff047224 */ /* 0x000fc800078e0002 */
[----:B------:R-:W-:Y:S05]  /*2320*/  RET.REL.NODEC R4 `(_Z19gen_vdw_grid_kernelPdS_S_ddiiS_) ;  /* 0xffffffdc04347950 */ /* 0x000fea0003c3ffff */
        .weak           $__internal_1_$__cuda_sm20_dsqrt_rn_f64_mediumpath_v1
        .type           $__internal_1_$__cuda_sm20_dsqrt_rn_f64_mediumpath_v1,@function
        .size           $__internal_1_$__cuda_sm20_dsqrt_rn_f64_mediumpath_v1,(.L_x_62 - $__internal_1_$__cuda_sm20_dsqrt_rn_f64_mediumpath_v1)
$__internal_1_$__cuda_sm20_dsqrt_rn_f64_mediumpath_v1:
[----:B------:R-:W-:Y:S01]  /*2330*/  ISETP.GE.U32.AND P0, PT, R8, -0x3400000, PT ;  /* 0xfcc000000800780c */ /* 0x000fe20003f06070 */
[----:B------:R-:W-:Y:S01]  /*2340*/  BSSY.RECONVERGENT B1, `(.L_x_28) ;  /* 0x0000024000017945 */ /* 0x000fe20003800200 */
[----:B------:R-:W-:-:S11]  /*2350*/  MOV R13, R7 ;  /* 0x00000007000d7202 */ /* 0x000fd60000000f00 */
[----:B------:R-:W-:Y:S05]  /*2360*/  @!P0 BRA `(.L_x_29) ;  /* 0x0000000000208947 */ /* 0x000fea0003800000 */
[----:B------:R-:W-:-:S10]  /*2370*/  DFMA.RM R2, R10, R2, R12 ;  /* 0x000000020a02722b */ /* 0x000fd4000000400c */
[----:B------:R-:W-:-:S05]  /*2380*/  IADD3 R8, P0, PT, R2, 0x1, RZ ;  /* 0x0000000102087810 */ /* 0x000fca0007f1e0ff */
[----:B------:R-:W-:-:S06]  /*2390*/  IMAD.X R9, RZ, RZ, R3, P0 ;  /* 0x000000ffff097224 */ /* 0x000fcc00000e0603 */
[----:B------:R-:W-:-:S08]  /*23a0*/  DFMA.RP R4, -R2, R8, R4 ;  /* 0x000000080204722b */ /* 0x000fd00000008104 */
[----:B------:R-:W-:-:S06]  /*23b0*/  DSETP.GT.AND P0, PT, R4, RZ, PT ;  /* 0x000000ff0400722a */ /* 0x000fcc0003f04000 */
[----:B------:R-:W-:Y:S02]  /*23c0*/  FSEL R2, R8, R2, P0 ;  /* 0x0000000208027208 */ /* 0x000fe40000000000 */
[----:B------:R-:W-:Y:S01]  /*23d0*/  FSEL R3, R9, R3, P0 ;  /* 0x0000000309037208 */ /* 0x000fe20000000000 */
[----:B------:R-:W-:Y:S06]  /*23e0*/  BRA `(.L_x_30) ;  /* 0x0000000000647947 */ /* 0x000fec0003800000 */
.L_x_29:
[----:B------:R-:W-:-:S14]  /*23f0*/  DSETP.NE.AND P0, PT, R4, RZ, PT ;  /* 0x000000ff0400722a */ /* 0x000fdc0003f05000 */
[----:B------:R-:W-:Y:S05]  /*2400*/  @!P0 BRA `(.L_x_31) ;  /* 0x0000000000588947 */ /* 0x000fea0003800000 */
[----:B------:R-:W-:-:S13]  /*2410*/  ISETP.GE.AND P0, PT, R5, RZ, PT ;  /* 0x000000ff0500720c */ /* 0x000fda0003f06270 */
[----:B------:R-:W-:Y:S02]  /*2420*/  @!P0 MOV R2, 0x0 ;  /* 0x0000000000028802 */ /* 0x000fe40000000f00 */
[----:B------:R-:W-:Y:S01]  /*2430*/  @!P0 MOV R3, 0xfff80000 ;  /* 0xfff8000000038802 */ /* 0x000fe20000000f00 */
[----:B------:R-:W-:Y:S06]  /*2440*/  @!P0 BRA `(.L_x_30) ;  /* 0x00000000004c8947 */ /* 0x000fec0003800000 */
[----:B------:R-:W-:-:S13]  /*2450*/  ISETP.GT.AND P0, PT, R5, 0x7fefffff, PT ;  /* 0x7fefffff0500780c */ /* 0x000fda0003f04270 */
[----:B------:R-:W-:Y:S05]  /*2460*/  @P0 BRA `(.L_x_31) ;  /* 0x0000000000400947 */ /* 0x000fea0003800000 */
[----:B------:R-:W-:Y:S01]  /*2470*/  DMUL R4, R4, 8.11296384146066816958e+31 ;  /* 0x4690000004047828 */ /* 0x000fe20000000000 */
[----:B------:R-:W-:Y:S02]  /*2480*/  IMAD.MOV.U32 R2, RZ, RZ, RZ ;  /* 0x000000ffff027224 */ /* 0x000fe400078e00ff */
[----:B------:R-:W-:Y:S01]  /*2490*/  HFMA2 R11, -RZ, RZ, 1.96875, 0 ;  /* 0x3fe00000ff0b7431 */ /* 0x000fe200000001ff */
[----:B------:R-:W-:Y:S02]  /*24a0*/  MOV R10, 0x0 ;  /* 0x00000000000a7802 */ /* 0x000fe40000000f00 */
[----:B------:R-:W0:Y:S02]  /*24b0*/  MUFU.RSQ64H R3, R5 ;  /* 0x0000000500037308 */ /* 0x000e240000001c00 */
[----:B0-----:R-:W-:-:S08]  /*24c0*/  DMUL R8, R2, R2 ;  /* 0x0000000202087228 */ /* 0x001fd00000000000 */
[----:B------:R-:W-:-:S08]  /*24d0*/  DFMA R8, R4, -R8, 1 ;  /* 0x3ff000000408742b */ /* 0x000fd00000000808 */
[----:B------:R-:W-:Y:S02]  /*24e0*/  DFMA R10, R8, 0.375, R10 ;  /* 0x3fd80000080a782b */ /* 0x000fe4000000000a */
[----:B------:R-:W-:-:S08]  /*24f0*/  DMUL R8, R2, R8 ;  /* 0x0000000802087228 */ /* 0x000fd00000000000 */
[----:B------:R-:W-:-:S08]  /*2500*/  DFMA R8, R10, R8, R2 ;  /* 0x000000080a08722b */ /* 0x000fd00000000002 */
[----:B------:R-:W-:Y:S02]  /*2510*/  DMUL R2, R4, R8 ;  /* 0x0000000804027228 */ /* 0x000fe40000000000 */
[----:B------:R-:W-:-:S06]  /*2520*/  VIADD R9, R9, 0xfff00000 ;  /* 0xfff0000009097836 */ /* 0x000fcc0000000000 */
[----:B------:R-:W-:-:S08]  /*2530*/  DFMA R10, R2, -R2, R4 ;  /* 0x80000002020a722b */ /* 0x000fd00000000004 */
[----:B------:R-:W-:-:S10]  /*2540*/  DFMA R2, R8, R10, R2 ;  /* 0x0000000a0802722b */ /* 0x000fd40000000002 */
[----:B------:R-:W-:Y:S01]  /*2550*/  IADD3 R3, PT, PT, R3, -0x3500000, RZ ;  /* 0xfcb0000003037810 */ /* 0x000fe20007ffe0ff */
[----:B------:R-:W-:Y:S06]  /*2560*/  BRA `(.L_x_30) ;  /* 0x0000000000047947 */ /* 0x000fec0003800000 */
.L_x_31:
[----:B------:R-:W-:-:S11]  /*2570*/  DADD R2, R4, R4 ;  /* 0x0000000004027229 */ /* 0x000fd60000000004 */
.L_x_30:
[----:B------:R-:W-:Y:S05]  /*2580*/  BSYNC.RECONVERGENT B1 ;  /* 0x0000000000017941 */ /* 0x000fea0003800200 */
.L_x_28:
[----:B------:R-:W-:-:S04]  /*2590*/  MOV R7, 0x0 ;  /* 0x0000000000077802 */ /* 0x000fc80000000f00 */
[----:B------:R-:W-:Y:S05]  /*25a0*/  RET.REL.NODEC R6 `(_Z19gen_vdw_grid_kernelPdS_S_ddiiS_) ;  /* 0xffffffd806947950 */ /* 0x000fea0003c3ffff */
.L_x_32:
[----:B------:R-:W-:-:S00]  /*25b0*/  BRA `(.L_x_32) ;  /* 0xfffffffc00fc7947 */ /* 0x000fc0000383ffff */
[----:B------:R-:W-:-:S00]  /*25c0*/  NOP ;  /* 0x0000000000007918 */ /* 0x000fc00000000000 */
        /* <DEDUP_REMOVED lines=11> */
.L_x_62:


//--------------------- .text._Z20gen_elec_grid_kernelPKdS0_ddddiiPd --------------------------
	.section	.text._Z20gen_elec_grid_kernelPKdS0_ddddiiPd,"ax",@progbits
	.align	128
        .global         _Z20gen_elec_grid_kernelPKdS0_ddddiiPd
        .type           _Z20gen_elec_grid_kernelPKdS0_ddddiiPd,@function
        .size           _Z20gen_elec_grid_kernelPKdS0_ddddiiPd,(.L_x_64 - _Z20gen_elec_grid_kernelPKdS0_ddddiiPd)
        .other          _Z20gen_elec_grid_kernelPKdS0_ddddiiPd,@"STO_CUDA_ENTRY STV_DEFAULT"
_Z20gen_elec_grid_kernelPKdS0_ddddiiPd:
.text._Z20gen_elec_grid_kernelPKdS0_ddddiiPd:
        /* <DEDUP_REMOVED lines=17> */
[----:B0-----:R-:W-:-:S07]  /*0110*/  IMAD.WIDE.U32 R16, R3, 0x8, R16 ;  /* 0x0000000803107825 */ /* 0x001fce00078e0010 */
[----:B------:R-:W0:Y:S01]  /*0120*/  LDC.64 R8, c[0x0][0x390] ;  /* 0x0000e400ff087b82 */ /* 0x000e220000000a00 */
[----:B-1----:R-:W0:Y:S01]  /*0130*/  LDG.E.64 R16, desc[UR4][R16.64] ;  /* 0x0000000410107981 */ /* 0x002e22000c1e1b00 */
[----:B------:R-:W-:Y:S01]  /*0140*/  IMAD R3, R0, UR6, R3 ;  /* 0x0000000600037c24 */ /* 0x000fe2000f8e0203 */
[----:B------:R-:W1:Y:S03]  /*0150*/  LDCU UR6, c[0x0][0x39c] ;  /* 0x00007380ff0677ac */ /* 0x000e660008000800 */
[----:B--2---:R-:W-:-:S06]  /*0160*/  IMAD.WIDE R28, R3, 0x8, R28 ;  /* 0x00000008031c7825 */ /* 0x004fcc00078e021c */
[----:B------:R-:W5:Y:S01]  /*0170*/  LDG.E.64 R28, desc[UR4][R28.64] ;  /* 0x000000041c1c7981 */ /* 0x000f62000c1e1b00 */
[----:B------:R-:W-:Y:S01]  /*0180*/  IMAD.MOV.U32 R2, RZ, RZ, 0x1 ;  /* 0x00000001ff027424 */ /* 0x000fe200078e00ff */
[----:B------:R-:W-:Y:S01]  /*0190*/  BSSY.RECONVERGENT B0, `(.L_x_33) ;  /* 0x0000018000007945 */ /* 0x000fe20003800200 */
[----:B-1----:R-:W3:Y:S04]  /*01a0*/  MUFU.RCP64H R3, UR6 ;  /* 0x0000000600037d08 */ /* 0x002ee80008001800 */
[----:B---3--:R-:W-:-:S08]  /*01b0*/  DFMA R4, R2, -R10, 1 ;  /* 0x3ff000000204742b */ /* 0x008fd0000000080a */
[----:B------:R-:W-:-:S08]  /*01c0*/  DFMA R4, R4, R4, R4 ;  /* 0x000000040404722b */ /* 0x000fd00000000004 */
[----:B------:R-:W-:-:S08]  /*01d0*/  DFMA R2, R2, R4, R2 ;  /* 0x000000040202722b */ /* 0x000fd00000000002 */
[----:B------:R-:W-:-:S08]  /*01e0*/  DFMA R6, R2, -R10, 1 ;  /* 0x3ff000000206742b */ /* 0x000fd0000000080a */
[----:B------:R-:W-:Y:S02]  /*01f0*/  DFMA R2, R2, R6, R2 ;  /* 0x000000060202722b */ /* 0x000fe40000000002 */
[----:B0-----:R-:W-:-:S08]  /*0200*/  DMUL R4, R16, R8 ;  /* 0x0000000810047228 */ /* 0x001fd00000000000 */
[----:B------:R-:W-:Y:S02]  /*0210*/  DMUL R6, R4, R2 ;  /* 0x0000000204067228 */ /* 0x000fe40000000000 */
[----:B------:R-:W-:-:S06]  /*0220*/  FSETP.GEU.AND P1, PT, |R5|, 6.5827683646048100446e-37, PT ;  /* 0x036000000500780b */ /* 0x000fcc0003f2e200 */
[----:B------:R-:W-:-:S08]  /*0230*/  DFMA R8, R6, -R10, R4 ;  /* 0x8000000a0608722b */ /* 0x000fd00000000004 */
[----:B------:R-:W-:-:S10]  /*0240*/  DFMA R2, R2, R8, R6 ;  /* 0x000000080202722b */ /* 0x000fd40000000006 */
[----:B------:R-:W-:-:S05]  /*0250*/  FFMA R6, RZ, UR6, R3 ;  /* 0x00000006ff067c23 */ /* 0x000fca0008000003 */
[----:B------:R-:W-:-:S13]  /*0260*/  FSETP.GT.AND P0, PT, |R6|, 1.469367938527859385e-39, PT ;  /* 0x001000000600780b */ /* 0x000fda0003f04200 */
[----:B------:R-:W-:Y:S05]  /*0270*/  @P0 BRA P1, `(.L_x_34) ;  /* 0x0000000000240947 */ /* 0x000fea0000800000 */
[----:B------:R-:W0:Y:S01]  /*0280*/  LDCU.64 UR6, c[0x0][0x398] ;  /* 0x00007300ff0677ac */ /* 0x000e220008000a00 */
[----:B------:R-:W-:Y:S01]  /*0290*/  IMAD.MOV.U32 R10, RZ, RZ, R4 ;  /* 0x000000ffff0a7224 */ /* 0x000fe200078e0004 */
[----:B------:R-:W-:Y:S01]  /*02a0*/  MOV R4, 0x2f0 ;  /* 0x000002f000047802 */ /* 0x000fe20000000f00 */
[----:B------:R-:W-:Y:S02]  /*02b0*/  IMAD.MOV.U32 R11, RZ, RZ, R5 ;  /* 0x000000ffff0b7224 */ /* 0x000fe400078e0005 */
[----:B0-----:R-:W-:Y:S02]  /*02c0*/  IMAD.U32 R6, RZ, RZ, UR6 ;  /* 0x00000006ff067e24 */ /* 0x001fe4000f8e00ff */
[----:B------:R-:W-:-:S07]  /*02d0*/  IMAD.U32 R7, RZ, RZ, UR7 ;  /* 0x00000007ff077e24 */ /* 0x000fce000f8e00ff */
[----:B-----5:R-:W-:Y:S05]  /*02e0*/  CALL.REL.NOINC `($__internal_2_$__cuda_sm20_div_rn_f64_full) ;  /* 0x0000000400d87944 */ /* 0x020fea0003c00000 */
[----:B------:R-:W-:Y:S02]  /*02f0*/  IMAD.MOV.U32 R2, RZ, RZ, R22 ;  /* 0x000000ffff027224 */ /* 0x000fe400078e0016 */
[----:B------:R-:W-:-:S07]  /*0300*/  IMAD.MOV.U32 R3, RZ, RZ, R23 ;  /* 0x000000ffff037224 */ /* 0x000fce00078e0017 */
.L_x_34:
[----:B------:R-:W-:Y:S05]  /*0310*/  BSYNC.RECONVERGENT B0 ;  /* 0x0000000000007941 */ /* 0x000fea0003800200 */
.L_x_33:
[----:B------:R-:W0:Y:S01]  /*0320*/  LDC.64 R14, c[0x0][0x3a0] ;  /* 0x0000e800ff0e7b82 */ /* 0x000e220000000a00 */
[----:B------:R-:W-:Y:S01]  /*0330*/  DSETP.GT.AND P0, PT, R16, RZ, PT ;  /* 0x000000ff1000722a */ /* 0x000fe20003f04000 */
[----:B------:R-:W-:Y:S01]  /*0340*/  IMAD.MOV.U32 R4, RZ, RZ, 0x1 ;  /* 0x00000001ff047424 */ /* 0x000fe200078e00ff */
[----:B------:R-:W-:Y:S01]  /*0350*/  FSETP.GEU.AND P1, PT, |R3|, 6.5827683646048100446e-37, PT ;  /* 0x036000000300780b */ /* 0x000fe20003f2e200 */
[----:B------:R-:W-:Y:S11]  /*0360*/  BSSY.RECONVERGENT B0, `(.L_x_35) ;  /* 0x0000017000007945 */ /* 0x000ff60003800200 */
[----:B0-----:R-:W0:Y:S08]  /*0370*/  @!P0 LDC R15, c[0x0][0x3ac] ;  /* 0x0000eb00ff0f8b82 */ /* 0x001e300000000800 */
[----:B------:R-:W1:Y:S01]  /*0380*/  @!P0 LDC R14, c[0x0][0x3a8] ;  /* 0x0000ea00ff0e8b82 */ /* 0x000e620000000800 */
[----:B0-----:R-:W1:Y:S02]  /*0390*/  MUFU.RCP64H R5, R15 ;  /* 0x0000000f00057308 */ /* 0x001e640000001800 */
[----:B-1----:R-:W-:-:S08]  /*03a0*/  DFMA R6, -R14, R4, 1 ;  /* 0x3ff000000e06742b */ /* 0x002fd00000000104 */
        /* <DEDUP_REMOVED lines=12> */
[----:B------:R-:W-:Y:S01]  /*0470*/  MOV R4, 0x4b0 ;  /* 0x000004b000047802 */ /* 0x000fe20000000f00 */
[----:B------:R-:W-:Y:S02]  /*0480*/  IMAD.MOV.U32 R6, RZ, RZ, R14 ;  /* 0x000000ffff067224 */ /* 0x000fe400078e000e */
[----:B------:R-:W-:-:S07]  /*0490*/  IMAD.MOV.U32 R7, RZ, RZ, R15 ;  /* 0x000000ffff077224 */ /* 0x000fce00078e000f */
[----:B-----5:R-:W-:Y:S05]  /*04a0*/  CALL.REL.NOINC `($__internal_2_$__cuda_sm20_div_rn_f64_full) ;  /* 0x0000000400687944 */ /* 0x020fea0003c00000 */
[----:B------:R-:W-:Y:S02]  /*04b0*/  IMAD.MOV.U32 R4, RZ, RZ, R22 ;  /* 0x000000ffff047224 */ /* 0x000fe400078e0016 */
[----:B------:R-:W-:-:S07]  /*04c0*/  IMAD.MOV.U32 R5, RZ, RZ, R23 ;  /* 0x000000ffff057224 */ /* 0x000fce00078e0017 */
.L_x_36:
[----:B------:R-:W-:Y:S05]  /*04d0*/  BSYNC.RECONVERGENT B0 ;  /* 0x0000000000007941 */ /* 0x000fea0003800200 */
.L_x_35:
[----:B------:R-:W-:Y:S01]  /*04e0*/  DADD R4, |R4|, |R4| ;  /* 0x0000000004047229 */ /* 0x000fe20000000604 */
[----:B------:R-:W-:Y:S01]  /*04f0*/  IMAD.MOV.U32 R10, RZ, RZ, 0x0 ;  /* 0x00000000ff0a7424 */ /* 0x000fe200078e00ff */
[----:B------:R-:W-:Y:S01]  /*0500*/  MOV R11, 0x3fd80000 ;  /* 0x3fd80000000b7802 */ /* 0x000fe20000000f00 */
[----:B------:R-:W-:Y:S03]  /*0510*/  BSSY.RECONVERGENT B0, `(.L_x_37) ;  /* 0x0000011000007945 */ /* 0x000fe60003800200 */
[----:B------:R-:W0:Y:S04]  /*0520*/  MUFU.RSQ64H R7, R5 ;  /* 0x0000000500077308 */ /* 0x000e280000001c00 */
[----:B------:R-:W-:-:S05]  /*0530*/  VIADD R6, R5, 0xfcb00000 ;  /* 0xfcb0000005067836 */ /* 0x000fca0000000000 */
[----:B------:R-:W-:Y:S01]  /*0540*/  ISETP.GE.U32.AND P0, PT, R6, 0x7ca00000, PT ;  /* 0x7ca000000600780c */ /* 0x000fe20003f06070 */
[----:B0-----:R-:W-:-:S08]  /*0550*/  DMUL R8, R6, R6 ;  /* 0x0000000606087228 */ /* 0x001fd00000000000 */
[----:B------:R-:W-:-:S08]  /*0560*/  DFMA R8, R4, -R8, 1 ;  /* 0x3ff000000408742b */ /* 0x000fd00000000808 */
[----:B------:R-:W-:Y:S02]  /*0570*/  DFMA R10, R8, R10, 0.5 ;  /* 0x3fe00000080a742b */ /* 0x000fe4000000000a */
[----:B------:R-:W-:-:S08]  /*0580*/  DMUL R8, R6, R8 ;  /* 0x0000000806087228 */ /* 0x000fd00000000000 */
[----:B------:R-:W-:-:S08]  /*0590*/  DFMA R22, R10, R8, R6 ;  /* 0x000000080a16722b */ /* 0x000fd00000000006 */
[----:B------:R-:W-:Y:S02]  /*05a0*/  DMUL R10, R4, R22 ;  /* 0x00000016040a7228 */ /* 0x000fe40000000000 */
[----:B------:R-:W-:Y:S02]  /*05b0*/  VIADD R21, R23, 0xfff00000 ;  /* 0xfff0000017157836 */ /* 0x000fe40000000000 */
[----:B------:R-:W-:-:S04]  /*05c0*/  IMAD.MOV.U32 R20, RZ, RZ, R22 ;  /* 0x000000ffff147224 */ /* 0x000fc800078e0016 */
[----:B------:R-:W-:-:S08]  /*05d0*/  DFMA R18, R10, -R10, R4 ;  /* 0x8000000a0a12722b */ /* 0x000fd00000000004 */
[----:B------:R-:W-:Y:S01]  /*05e0*/  DFMA R12, R18, R20, R10 ;  /* 0x00000014120c722b */ /* 0x000fe2000000000a */
[----:B------:R-:W-:Y:S10]  /*05f0*/  @!P0 BRA `(.L_x_38) ;  /* 0x0000000000088947 */ /* 0x000ff40003800000 */
[----:B------:R-:W-:-:S07]  /*0600*/  MOV R8, 0x620 ;  /* 0x0000062000087802 */ /* 0x000fce0000000f00 */
[----:B-----5:R-:W-:Y:S05]  /*0610*/  CALL.REL.NOINC `($__internal_3_$__cuda_sm20_dsqrt_rn_f64_mediumpath_v1) ;  /* 0x0000000800747944 */ /* 0x020fea0003c00000 */
.L_x_38:
[----:B------:R-:W-:Y:S05]  /*0620*/  BSYNC.RECONVERGENT B0 ;  /* 0x0000000000007941 */ /* 0x000fea0003800200 */
.L_x_37:
[----:B------:R-:W-:Y:S01]  /*0630*/  DADD R6, R12, R12 ;  /* 0x000000000c067229 */ /* 0x000fe2000000000c */
[----:B------:R-:W-:Y:S01]  /*0640*/  IMAD.MOV.U32 R4, RZ, RZ, 0x1 ;  /* 0x00000001ff047424 */ /* 0x000fe200078e00ff */
[----:B------:R-:W-:Y:S01]  /*0650*/  FSETP.GEU.AND P1, PT, |R15|, 6.5827683646048100446e-37, PT ;  /* 0x036000000f00780b */ /* 0x000fe20003f2e200 */
[----:B------:R-:W-:Y:S05]  /*0660*/  BSSY.RECONVERGENT B0, `(.L_x_39) ;  /* 0x0000014000007945 */ /* 0x000fea0003800200 */
[----:B------:R-:W-:-:S06]  /*0670*/  DMUL R6, R6, R12 ;  /* 0x0000000c06067228 */ /* 0x000fcc0000000000 */
[----:B------:R-:W0:Y:S02]  /*0680*/  MUFU.RCP64H R5, R7 ;  /* 0x0000000700057308 */ /* 0x000e240000001800 */
        /* <DEDUP_REMOVED lines=12> */
[----:B------:R-:W-:Y:S01]  /*0750*/  MOV R4, 0x780 ;  /* 0x0000078000047802 */ /* 0x000fe20000000f00 */
[----:B------:R-:W-:-:S07]  /*0760*/  IMAD.MOV.U32 R11, RZ, RZ, R15 ;  /* 0x000000ffff0b7224 */ /* 0x000fce00078e000f */
[----:B-----5:R-:W-:Y:S05]  /*0770*/  CALL.REL.NOINC `($__internal_2_$__cuda_sm20_div_rn_f64_full) ;  /* 0x0000000000b47944 */ /* 0x020fea0003c00000 */
[----:B------:R-:W-:Y:S02]  /*0780*/  IMAD.MOV.U32 R4, RZ, RZ, R22 ;  /* 0x000000ffff047224 */ /* 0x000fe400078e0016 */
[----:B------:R-:W-:-:S07]  /*0790*/  IMAD.MOV.U32 R5, RZ, RZ, R23 ;  /* 0x000000ffff057224 */ /* 0x000fce00078e0017 */
.L_x_40:
[----:B------:R-:W-:Y:S05]  /*07a0*/  BSYNC.RECONVERGENT B0 ;  /* 0x0000000000007941 */ /* 0x000fea0003800200 */
.L_x_39:
[----:B-----5:R-:W-:Y:S01]  /*07b0*/  DSETP.GT.AND P0, PT, R28, R12, PT ;  /* 0x0000000c1c00722a */ /* 0x020fe20003f04000 */
[----:B------:R-:W-:-:S13]  /*07c0*/  BSSY.RECONVERGENT B0, `(.L_x_41) ;  /* 0x0000023000007945 */ /* 0x000fda0003800200 */
[----:B------:R-:W-:Y:S05]  /*07d0*/  @!P0 BRA `(.L_x_42) ;  /* 0x0000000000688947 */ /* 0x000fea0003800000 */
[----:B------:R-:W-:Y:S01]  /*07e0*/  DMUL R28, R28, R28 ;  /* 0x0000001c1c1c7228 */ /* 0x000fe20000000000 */
[----:B------:R-:W-:Y:S01]  /*07f0*/  MOV R4, 0x1 ;  /* 0x0000000100047802 */ /* 0x000fe20000000f00 */
[----:B------:R-:W-:Y:S01]  /*0800*/  BSSY.RECONVERGENT B1, `(.L_x_43) ;  /* 0x0000016000017945 */ /* 0x000fe20003800200 */
[----:B------:R-:W-:-:S03]  /*0810*/  FSETP.GEU.AND P1, PT, |R3|, 6.5827683646048100446e-37, PT ;  /* 0x036000000300780b */ /* 0x000fc60003f2e200 */
        /* <DEDUP_REMOVED lines=14> */
[----:B------:R-:W-:Y:S02]  /*0900*/  IMAD.MOV.U32 R11, RZ, RZ, R3 ;  /* 0x000000ffff0b7224 */ /* 0x000fe400078e0003 */
[----:B------:R-:W-:Y:S02]  /*0910*/  IMAD.MOV.U32 R6, RZ, RZ, R28 ;  /* 0x000000ffff067224 */ /* 0x000fe400078e001c */
[----:B------:R-:W-:-:S07]  /*0920*/  IMAD.MOV.U32 R7, RZ, RZ, R29 ;  /* 0x000000ffff077224 */ /* 0x000fce00078e001d */
[----:B------:R-:W-:Y:S05]  /*0930*/  CALL.REL.NOINC `($__internal_2_$__cuda_sm20_div_rn_f64_full) ;  /* 0x0000000000447944 */ /* 0x000fea0003c00000 */
[----:B------:R-:W-:Y:S02]  /*0940*/  IMAD.MOV.U32 R4, RZ, RZ, R22 ;  /* 0x000000ffff047224 */ /* 0x000fe400078e0016 */
[----:B------:R-:W-:-:S07]  /*0950*/  IMAD.MOV.U32 R5, RZ, RZ, R23 ;  /* 0x000000ffff057224 */ /* 0x000fce00078e0017 */
.L_x_44:
[----:B------:R-:W-:Y:S05]  /*0960*/  BSYNC.RECONVERGENT B1 ;  /* 0x0000000000017941 */ /* 0x000fea0003800200 */
.L_x_43:
[----:B------:R-:W-:Y:S05]  /*0970*/  BRA `(.L_x_45) ;  /* 0x00000000001c7947 */ /* 0x000fea0003800000 */
.L_x_42:
[----:B------:R-:W0:Y:S01]  /*0980*/  LDCU.128 UR8, c[0x0][0x3a0] ;  /* 0x00007400ff0877ac */ /* 0x000e220008000c00 */
[----:B------:R-:W-:Y:S02]  /*0990*/  DMUL R4, R28, |R4| ;  /* 0x400000041c047228 */ /* 0x000fe40000000000 */
[----:B------:R-:W-:-:S06]  /*09a0*/  DSETP.GT.AND P0, PT, R16, RZ, PT ;  /* 0x000000ff1000722a */ /* 0x000fcc0003f04000 */
[CC--:B0-----:R-:W-:Y:S02]  /*09b0*/  DFMA R2, -R28.reuse, R4.reuse, UR8 ;  /* 0x000000081c027e2b */ /* 0x0c1fe40008000104 */
[----:B------:R-:W-:-:S10]  /*09c0*/  DFMA R4, R28, R4, UR10 ;  /* 0x0000000a1c047e2b */ /* 0x000fd40008000004 */
[----:B------:R-:W-:Y:S02]  /*09d0*/  FSEL R4, R2, R4, P0 ;  /* 0x0000000402047208 */ /* 0x000fe40000000000 */
[----:B------:R-:W-:-:S07]  /*09e0*/  FSEL R5, R3, R5, P0 ;  /* 0x0000000503057208 */ /* 0x000fce0000000000 */
.L_x_45:
[----:B------:R-:W-:Y:S05]  /*09f0*/  BSYNC.RECONVERGENT B0 ;  /* 0x0000000000007941 */ /* 0x000fea0003800200 */
.L_x_41:
[----:B------:R-:W0:Y:S01]  /*0a00*/  LDC.64 R2, c[0x0][0x3b8] ;  /* 0x0000ee00ff027b82 */ /* 0x000e220000000a00 */
[----:B------:R-:W-:Y:S01]  /*0a10*/  DADD R4, RZ, R4 ;  /* 0x00000000ff047229 */ /* 0x000fe20000000004 */
[----:B0-----:R-:W-:-:S06]  /*0a20*/  IMAD.WIDE R2, R0, 0x8, R2 ;  /* 0x0000000800027825 */ /* 0x001fcc00078e0202 */
[----:B------:R-:W-:Y:S01]  /*0a30*/  REDG.E.ADD.F64.RN.STRONG.GPU desc[UR4][R2.64], R4 ;  /* 0x00000004020079a6 */ /* 0x000fe2000c12ff04 */
[----:B------:R-:W-:Y:S05]  /*0a40*/  EXIT ;  /* 0x000000000000794d */ /* 0x000fea0003800000 */
        .weak           $__internal_2_$__cuda_sm20_div_rn_f64_full
        .type           $__internal_2_$__cuda_sm20_div_rn_f64_full,@function
        .size           $__internal_2_$__cuda_sm20_div_rn_f64_full,($__internal_3_$__cuda_sm20_dsqrt_rn_f64_mediumpath_v1 - $__internal_2_$__cuda_sm20_div_rn_f64_full)
$__internal_2_$__cuda_sm20_div_rn_f64_full:
[----:B------:R-:W-:Y:S01]  /*0a50*/  FSETP.GEU.AND P2, PT, |R11|, 1.469367938527859385e-39, PT ;  /* 0x001000000b00780b */ /* 0x000fe20003f4e200 */
[----:B------:R-:W-:Y:S01]  /*0a60*/  IMAD.MOV.U32 R20, RZ, RZ, 0x1 ;  /* 0x00000001ff147424 */ /* 0x000fe200078e00ff */
[C---:B------:R-:W-:Y:S01]  /*0a70*/  FSETP.GEU.AND P0, PT, |R7|.reuse, 1.469367938527859385e-39, PT ;  /* 0x001000000700780b */ /* 0x040fe20003f0e200 */
[----:B------:R-:W-:Y:S01]  /*0a80*/  BSSY.RECONVERGENT B2, `(.L_x_46) ;  /* 0x0000054000027945 */ /* 0x000fe20003800200 */
[----:B------:R-:W-:Y:S02]  /*0a90*/  LOP3.LUT R8, R7, 0x800fffff, RZ, 0xc0, !PT ;  /* 0x800fffff07087812 */ /* 0x000fe400078ec0ff */
[----:B------:R-:W-:Y:S02]  /*0aa0*/  LOP3.LUT R5, R11, 0x7ff00000, RZ, 0xc0, !PT ;  /* 0x7ff000000b057812 */ /* 0x000fe400078ec0ff */
[----:B------:R-:W-:Y:S01]  /*0ab0*/  LOP3.LUT R9, R8, 0x3ff00000, RZ, 0xfc, !PT ;  /* 0x3ff0000008097812 */ /* 0x000fe200078efcff */
[----:B------:R-:W-:Y:S01]  /*0ac0*/  IMAD.MOV.U32 R8, RZ, RZ, R6 ;  /* 0x000000ffff087224 */ /* 0x000fe200078e0006 */
[----:B------:R-:W-:-:S02]  /*0ad0*/  LOP3.LUT R27, R7, 0x7ff00000, RZ, 0xc0, !PT ;  /* 0x7ff00000071b7812 */ /* 0x000fc400078ec0ff */
[----:B------:R-:W-:Y:S01]  /*0ae0*/  MOV R26, 0x1ca00000 ;  /* 0x1ca00000001a7802 */ /* 0x000fe20000000f00 */
[----:B------:R-:W-:Y:S01]  /*0af0*/  @!P2 IMAD.MOV.U32 R22, RZ, RZ, RZ ;  /* 0x000000ffff16a224 */ /* 0x000fe200078e00ff */
[----:B------:R-:W-:Y:S01]  /*0b00*/  @!P2 LOP3.LUT R18, R7, 0x7ff00000, RZ, 0xc0, !PT ;  /* 0x7ff000000712a812 */ /* 0x000fe200078ec0ff */
[----:B------:R-:W-:Y:S01]  /*0b10*/  @!P0 DMUL R8, R6, 8.98846567431157953865e+307 ;  /* 0x7fe0000006088828 */ /* 0x000fe20000000000 */
[C---:B------:R-:W-:Y:S02]  /*0b20*/  ISETP.GE.U32.AND P1, PT, R5.reuse, R27, PT ;  /* 0x0000001b0500720c */ /* 0x040fe40003f26070 */
[----:B------:R-:W-:Y:S01]  /*0b30*/  @!P2 ISETP.GE.U32.AND P3, PT, R5, R18, PT ;  /* 0x000000120500a20c */ /* 0x000fe20003f66070 */
[----:B------:R-:W-:Y:S01]  /*0b40*/  IMAD.MOV.U32 R18, RZ, RZ, R10 ;  /* 0x000000ffff127224 */ /* 0x000fe200078e000a */
[C---:B------:R-:W-:Y:S01]  /*0b50*/  SEL R19, R26.reuse, 0x63400000, !P1 ;  /* 0x634000001a137807 */ /* 0x040fe20004800000 */
[----:B------:R-:W0:Y:S01]  /*0b60*/  MUFU.RCP64H R21, R9 ;  /* 0x0000000900157308 */ /* 0x000e220000001800 */
[----:B------:R-:W-:-:S02]  /*0b70*/  @!P2 SEL R23, R26, 0x63400000, !P3 ;  /* 0x634000001a17a807 */ /* 0x000fc40005800000 */
[--C-:B------:R-:W-:Y:S02]  /*0b80*/  LOP3.LUT R19, R19, 0x800fffff, R11.reuse, 0xf8, !PT ;  /* 0x800fffff13137812 */ /* 0x100fe400078ef80b */
[----:B------:R-:W-:Y:S02]  /*0b90*/  @!P2 LOP3.LUT R23, R23, 0x80000000, R11, 0xf8, !PT ;  /* 0x800000001717a812 */ /* 0x000fe400078ef80b */
[----:B------:R-:W-:Y:S02]  /*0ba0*/  @!P0 LOP3.LUT R27, R9, 0x7ff00000, RZ, 0xc0, !PT ;  /* 0x7ff00000091b8812 */ /* 0x000fe400078ec0ff */
[----:B------:R-:W-:-:S06]  /*0bb0*/  @!P2 LOP3.LUT R23, R23, 0x100000, RZ, 0xfc, !PT ;  /* 0x001000001717a812 */ /* 0x000fcc00078efcff */
[----:B------:R-:W-:Y:S02]  /*0bc0*/  @!P2 DFMA R18, R18, 2, -R22 ;  /* 0x400000001212a82b */ /* 0x000fe40000000816 */
[----:B0-----:R-:W-:-:S08]  /*0bd0*/  DFMA R22, R20, -R8, 1 ;  /* 0x3ff000001416742b */ /* 0x001fd00000000808 */
[----:B------:R-:W-:-:S08]  /*0be0*/  DFMA R22, R22, R22, R22 ;  /* 0x000000161616722b */ /* 0x000fd00000000016 */
[----:B------:R-:W-:-:S08]  /*0bf0*/  DFMA R22, R20, R22, R20 ;  /* 0x000000161416722b */ /* 0x000fd00000000014 */
[----:B------:R-:W-:-:S08]  /*0c00*/  DFMA R20, R22, -R8, 1 ;  /* 0x3ff000001614742b */ /* 0x000fd00000000808 */
[----:B------:R-:W-:-:S08]  /*0c10*/  DFMA R20, R22, R20, R22 ;  /* 0x000000141614722b */ /* 0x000fd00000000016 */
[----:B------:R-:W-:-:S08]  /*0c20*/  DMUL R22, R20, R18 ;  /* 0x0000001214167228 */ /* 0x000fd00000000000 */
[----:B------:R-:W-:-:S08]  /*0c30*/  DFMA R24, R22, -R8, R18 ;  /* 0x800000081618722b */ /* 0x000fd00000000012 */
[----:B------:R-:W-:Y:S01]  /*0c40*/  DFMA R24, R20, R24, R22 ;  /* 0x000000181418722b */ /* 0x000fe20000000016 */
[----:B------:R-:W-:Y:S01]  /*0c50*/  IMAD.MOV.U32 R20, RZ, RZ, R5 ;  /* 0x000000ffff147224 */ /* 0x000fe200078e0005 */
[----:B------:R-:W-:-:S05]  /*0c60*/  @!P2 LOP3.LUT R20, R19, 0x7ff00000, RZ, 0xc0, !PT ;  /* 0x7ff000001314a812 */ /* 0x000fca00078ec0ff */
[----:B------:R-:W-:-:S05]  /*0c70*/  VIADD R21, R20, 0xffffffff ;  /* 0xffffffff14157836 */ /* 0x000fca0000000000 */
[----:B------:R-:W-:Y:S01]  /*0c80*/  ISETP.GT.U32.AND P0, PT, R21, 0x7feffffe, PT ;  /* 0x7feffffe1500780c */ /* 0x000fe20003f04070 */
[----:B------:R-:W-:-:S05]  /*0c90*/  VIADD R21, R27, 0xffffffff ;  /* 0xffffffff1b157836 */ /* 0x000fca0000000000 */
[----:B------:R-:W-:-:S13]  /*0ca0*/  ISETP.GT.U32.OR P0, PT, R21, 0x7feffffe, P0 ;  /* 0x7feffffe1500780c */ /* 0x000fda0000704470 */
[----:B------:R-:W-:Y:S05]  /*0cb0*/  @P0 BRA `(.L_x_47) ;  /* 0x00000000006c0947 */ /* 0x000fea0003800000 */
[----:B------:R-:W-:-:S04]  /*0cc0*/  LOP3.LUT R20, R7, 0x7ff00000, RZ, 0xc0, !PT ;  /* 0x7ff0000007147812 */ /* 0x000fc800078ec0ff */
[CC--:B------:R-:W-:Y:S02]  /*0cd0*/  VIADDMNMX R10, R5.reuse, -R20.reuse, 0xb9600000, !PT ;  /* 0xb9600000050a7446 */ /* 0x0c0fe40007800914 */
[----:B------:R-:W-:Y:S02]  /*0ce0*/  ISETP.GE.U32.AND P0, PT, R5, R20, PT ;  /* 0x000000140500720c */ /* 0x000fe40003f06070 */
[----:B------:R-:W-:Y:S01]  /*0cf0*/  VIMNMX R5, PT, PT, R10, 0x46a00000, PT ;  /* 0x46a000000a057848 */ /* 0x000fe20003fe0100 */
[----:B------:R-:W-:Y:S01]  /*0d00*/  IMAD.MOV.U32 R10, RZ, RZ, RZ ;  /* 0x000000ffff0a7224 */ /* 0x000fe200078e00ff */
[----:B------:R-:W-:-:S05]  /*0d10*/  SEL R26, R26, 0x63400000, !P0 ;  /* 0x634000001a1a7807 */ /* 0x000fca0004000000 */
[----:B------:R-:W-:-:S05]  /*0d20*/  IMAD.IADD R5, R5, 0x1, -R26 ;  /* 0x0000000105057824 */ /* 0x000fca00078e0a1a */
        /* <DEDUP_REMOVED lines=10> */
[----:B------:R-:W-:Y:S01]  /*0dd0*/  IMAD.MOV R9, RZ, RZ, -R5 ;  /* 0x000000ffff097224 */ /* 0x000fe200078e0a05 */
[----:B------:R-:W-:Y:S01]  /*0de0*/  DMUL.RP R10, R24, R10 ;  /* 0x0000000a180a7228 */ /* 0x000fe20000008000 */
[----:B------:R-:W-:Y:S01]  /*0df0*/  IMAD.MOV.U32 R8, RZ, RZ, RZ ;  /* 0x000000ffff087224 */ /* 0x000fe200078e00ff */
[----:B------:R-:W-:-:S05]  /*0e00*/  IADD3 R5, PT, PT, -R5, -0x43300000, RZ ;  /* 0xbcd0000005057810 */ /* 0x000fca0007ffe1ff */
[----:B------:R-:W-:-:S03]  /*0e10*/  DFMA R8, R22, -R8, R24 ;  /* 0x800000081608722b */ /* 0x000fc60000000018 */
[----:B------:R-:W-:-:S07]  /*0e20*/  LOP3.LUT R7, R11, R7, RZ, 0x3c, !PT ;  /* 0x000000070b077212 */ /* 0x000fce00078e3cff */
[----:B------:R-:W-:-:S04]  /*0e30*/  FSETP.NEU.AND P0, PT, |R9|, R5, PT ;  /* 0x000000050900720b */ /* 0x000fc80003f0d200 */
[----:B------:R-:W-:Y:S02]  /*0e40*/  FSEL R22, R10, R22, !P0 ;  /* 0x000000160a167208 */ /* 0x000fe40004000000 */
[----:B------:R-:W-:Y:S01]  /*0e50*/  FSEL R23, R7, R23, !P0 ;  /* 0x0000001707177208 */ /* 0x000fe20004000000 */
[----:B------:R-:W-:Y:S06]  /*0e60*/  BRA `(.L_x_48) ;  /* 0x0000000000547947 */ /* 0x000fec0003800000 */
.L_x_47:
[----:B------:R-:W-:-:S14]  /*0e70*/  DSETP.NAN.AND P0, PT, R10, R10, PT ;  /* 0x0000000a0a00722a */ /* 0x000fdc0003f08000 */
[----:B------:R-:W-:Y:S05]  /*0e80*/  @P0 BRA `(.L_x_49) ;  /* 0x0000000000440947 */ /* 0x000fea0003800000 */
[----:B------:R-:W-:-:S14]  /*0e90*/  DSETP.NAN.AND P0, PT, R6, R6, PT ;  /* 0x000000060600722a */ /* 0x000fdc0003f08000 */
[----:B------:R-:W-:Y:S05]  /*0ea0*/  @P0 BRA `(.L_x_50) ;  /* 0x0000000000300947 */ /* 0x000fea0003800000 */
[----:B------:R-:W-:Y:S01]  /*0eb0*/  ISETP.NE.AND P0, PT, R20, R27, PT ;  /* 0x0000001b1400720c */ /* 0x000fe20003f05270 */
[----:B------:R-:W-:Y:S02]  /*0ec0*/  IMAD.MOV.U32 R22, RZ, RZ, 0x0 ;  /* 0x00000000ff167424 */ /* 0x000fe400078e00ff */
[----:B------:R-:W-:-:S10]  /*0ed0*/  IMAD.MOV.U32 R23, RZ, RZ, -0x80000 ;  /* 0xfff80000ff177424 */ /* 0x000fd400078e00ff */
[----:B------:R-:W-:Y:S05]  /*0ee0*/  @!P0 BRA `(.L_x_48) ;  /* 0x0000000000348947 */ /* 0x000fea0003800000 */
[----:B------:R-:W-:Y:S02]  /*0ef0*/  ISETP.NE.AND P0, PT, R20, 0x7ff00000, PT ;  /* 0x7ff000001400780c */ /* 0x000fe40003f05270 */
[----:B------:R-:W-:Y:S02]  /*0f00*/  LOP3.LUT R23, R11, 0x80000000, R7, 0x48, !PT ;  /* 0x800000000b177812 */ /* 0x000fe400078e4807 */
[----:B------:R-:W-:-:S13]  /*0f10*/  ISETP.EQ.OR P0, PT, R27, RZ, !P0 ;  /* 0x000000ff1b00720c */ /* 0x000fda0004702670 */
[----:B------:R-:W-:Y:S02]  /*0f20*/  @P0 LOP3.LUT R5, R23, 0x7ff00000, RZ, 0xfc, !PT ;  /* 0x7ff0000017050812 */ /* 0x000fe400078efcff */
[----:B------:R-:W-:Y:S01]  /*0f30*/  @!P0 MOV R22, RZ ;  /* 0x000000ff00168202 */ /* 0x000fe20000000f00 */
[----:B------:R-:W-:Y:S02]  /*0f40*/  @P0 IMAD.MOV.U32 R22, RZ, RZ, RZ ;  /* 0x000000ffff160224 */ /* 0x000fe400078e00ff */
[----:B------:R-:W-:Y:S01]  /*0f50*/  @P0 IMAD.MOV.U32 R23, RZ, RZ, R5 ;  /* 0x000000ffff170224 */ /* 0x000fe200078e0005 */
[----:B------:R-:W-:Y:S06]  /*0f60*/  BRA `(.L_x_48) ;  /* 0x0000000000147947 */ /* 0x000fec0003800000 */
.L_x_50:
[----:B------:R-:W-:Y:S01]  /*0f70*/  LOP3.LUT R23, R7, 0x80000, RZ, 0xfc, !PT ;  /* 0x0008000007177812 */ /* 0x000fe200078efcff */
[----:B------:R-:W-:Y:S01]  /*0f80*/  IMAD.MOV.U32 R22, RZ, RZ, R6 ;  /* 0x000000ffff167224 */ /* 0x000fe200078e0006 */
[----:B------:R-:W-:Y:S06]  /*0f90*/  BRA `(.L_x_48) ;  /* 0x0000000000087947 */ /* 0x000fec0003800000 */
.L_x_49:
[----:B------:R-:W-:Y:S01]  /*0fa0*/  LOP3.LUT R23, R11, 0x80000, RZ, 0xfc, !PT ;  /* 0x000800000b177812 */ /* 0x000fe200078efcff */
[----:B------:R-:W-:-:S07]  /*0fb0*/  IMAD.MOV.U32 R22, RZ, RZ, R10 ;  /* 0x000000ffff167224 */ /* 0x000fce00078e000a */
.L_x_48:
[----:B------:R-:W-:Y:S05]  /*0fc0*/  BSYNC.RECONVERGENT B2 ;  /* 0x0000000000027941 */ /* 0x000fea0003800200 */
.L_x_46:
[----:B------:R-:W-:-:S04]  /*0fd0*/  IMAD.MOV.U32 R5, RZ, RZ, 0x0 ;  /* 0x00000000ff057424 */ /* 0x000fc800078e00ff */
[----:B------:R-:W-:Y:S05]  /*0fe0*/  RET.REL.NODEC R4 `(_Z20gen_elec_grid_kernelPKdS0_ddddiiPd) ;  /* 0xfffffff004047950 */ /* 0x000fea0003c3ffff */
        .weak           $__internal_3_$__cuda_sm20_dsqrt_rn_f64_mediumpath_v1
        .type           $__internal_3_$__cuda_sm20_dsqrt_rn_f64_mediumpath_v1,@function
        .size           $__internal_3_$__cuda_sm20_dsqrt_rn_f64_mediumpath_v1,(.L_x_64 - $__internal_3_$__cuda_sm20_dsqrt_rn_f64_mediumpath_v1)
$__internal_3_$__cuda_sm20_dsqrt_rn_f64_mediumpath_v1:
[----:B------:R-:W-:Y:S01]  /*0ff0*/  ISETP.GE.U32.AND P0, PT, R6, -0x3400000, PT ;  /* 0xfcc000000600780c */ /* 0x000fe20003f06070 */
[----:B------:R-:W-:Y:S01]  /*1000*/  BSSY.RECONVERGENT B1, `(.L_x_51) ;  /* 0x0000026000017945 */ /* 0x000fe20003800200 */
[----:B------:R-:W-:Y:S01]  /*1010*/  IMAD.MOV.U32 R20, RZ, RZ, R22 ;  /* 0x000000ffff147224 */ /* 0x000fe200078e0016 */
[----:B------:R-:W-:Y:S01]  /*1020*/  MOV R6, R18 ;  /* 0x0000001200067202 */ /* 0x000fe20000000f00 */
[----:B------:R-:W-:-:S09]  /*1030*/  IMAD.MOV.U32 R7, RZ, RZ, R19 ;  /* 0x000000ffff077224 */ /* 0x000fd200078e0013 */
        /* <DEDUP_REMOVED lines=9> */
.L_x_52:
[----:B------:R-:W-:-:S14]  /*10d0*/  DSETP.NE.AND P0, PT, R4, RZ, PT ;  /* 0x000000ff0400722a */ /* 0x000fdc0003f05000 */
[----:B------:R-:W-:Y:S05]  /*10e0*/  @!P0 BRA `(.L_x_54) ;  /* 0x0000000000588947 */ /* 0x000fea0003800000 */
[----:B------:R-:W-:-:S13]  /*10f0*/  ISETP.GE.AND P0, PT, R5, RZ, PT ;  /* 0x000000ff0500720c */ /* 0x000fda0003f06270 */
[----:B------:R-:W-:Y:S02]  /*1100*/  @!P0 IMAD.MOV.U32 R6, RZ, RZ, 0x0 ;  /* 0x00000000ff068424 */ /* 0x000fe400078e00ff */
[----:B------:R-:W-:Y:S01]  /*1110*/  @!P0 IMAD.MOV.U32 R7, RZ, RZ, -0x80000 ;  /* 0xfff80000ff078424 */ /* 0x000fe200078e00ff */
[----:B------:R-:W-:Y:S06]  /*1120*/  @!P0 BRA `(.L_x_53) ;  /* 0x00000000004c8947 */ /* 0x000fec0003800000 */
[----:B------:R-:W-:-:S13]  /*1130*/  ISETP.GT.AND P0, PT, R5, 0x7fefffff, PT ;  /* 0x7fefffff0500780c */ /* 0x000fda0003f04270 */
[----:B------:R-:W-:Y:S05]  /*1140*/  @P0 BRA `(.L_x_54) ;  /* 0x0000000000400947 */ /* 0x000fea0003800000 */
[----:B------:R-:W-:Y:S01]  /*1150*/  DMUL R4, R4, 8.11296384146066816958e+31 ;  /* 0x4690000004047828 */ /* 0x000fe20000000000 */
[----:B------:R-:W-:Y:S01]  /*1160*/  IMAD.MOV.U32 R6, RZ, RZ, RZ ;  /* 0x000000ffff067224 */ /* 0x000fe200078e00ff */
[----:B------:R-:W-:Y:S01]  /*1170*/  MOV R13, 0x3fd80000 ;  /* 0x3fd80000000d7802 */ /* 0x000fe20000000f00 */
[----:B------:R-:W-:-:S03]  /*1180*/  IMAD.MOV.U32 R12, RZ, RZ, 0x0 ;  /* 0x00000000ff0c7424 */ /* 0x000fc600078e00ff */
[----:B------:R-:W0:Y:S02]  /*1190*/  MUFU.RSQ64H R7, R5 ;  /* 0x0000000500077308 */ /* 0x000e240000001c00 */
[----:B0-----:R-:W-:-:S08]  /*11a0*/  DMUL R10, R6, R6 ;  /* 0x00000006060a7228 */ /* 0x001fd00000000000 */
[----:B------:R-:W-:-:S08]  /*11b0*/  DFMA R10, R4, -R10, 1 ;  /* 0x3ff00000040a742b */ /* 0x000fd0000000080a */
[----:B------:R-:W-:Y:S02]  /*11c0*/  DFMA R12, R10, R12, 0.5 ;  /* 0x3fe000000a0c742b */ /* 0x000fe4000000000c */
[----:B------:R-:W-:-:S08]  /*11d0*/  DMUL R10, R6, R10 ;  /* 0x0000000a060a7228 */ /* 0x000fd00000000000 */
[----:B------:R-:W-:-:S08]  /*11e0*/  DFMA R10, R12, R10, R6 ;  /* 0x0000000a0c0a722b */ /* 0x000fd00000000006 */
[----:B------:R-:W-:Y:S02]  /*11f0*/  DMUL R6, R4, R10 ;  /* 0x0000000a04067228 */ /* 0x000fe40000000000 */
[----:B------:R-:W-:-:S06]  /*1200*/  VIADD R11, R11, 0xfff00000 ;  /* 0xfff000000b0b7836 */ /* 0x000fcc0000000000 */
[----:B------:R-:W-:-:S08]  /*1210*/  DFMA R12, R6, -R6, R4 ;  /* 0x80000006060c722b */ /* 0x000fd00000000004 */
[----:B------:R-:W-:-:S10]  /*1220*/  DFMA R6, R10, R12, R6 ;  /* 0x0000000c0a06722b */ /* 0x000fd40000000006 */
[----:B------:R-:W-:Y:S01]  /*1230*/  VIADD R7, R7, 0xfcb00000 ;  /* 0xfcb0000007077836 */ /* 0x000fe20000000000 */
[----:B------:R-:W-:Y:S06]  /*1240*/  BRA `(.L_x_53) ;  /* 0x0000000000047947 */ /* 0x000fec0003800000 */
.L_x_54:
[----:B------:R-:W-:-:S11]  /*1250*/  DADD R6, R4, R4 ;  /* 0x0000000004067229 */ /* 0x000fd60000000004 */
.L_x_53:
[----:B------:R-:W-:Y:S05]  /*1260*/  BSYNC.RECONVERGENT B1 ;  /* 0x0000000000017941 */ /* 0x000fea0003800200 */
.L_x_51:
[----:B------:R-:W-:Y:S02]  /*1270*/  IMAD.MOV.U32 R9, RZ, RZ, 0x0 ;  /* 0x00000000ff097424 */ /* 0x000fe400078e00ff */
[----:B------:R-:W-:Y:S02]  /*1280*/  IMAD.MOV.U32 R12, RZ, RZ, R6 ;  /* 0x000000ffff0c7224 */ /* 0x000fe400078e0006 */
[----:B------:R-:W-:Y:S01]  /*1290*/  IMAD.MOV.U32 R13, RZ, RZ, R7 ;  /* 0x000000ffff0d7224 */ /* 0x000fe200078e0007 */
[----:B------:R-:W-:Y:S06]  /*12a0*/  RET.REL.NODEC R8 `(_Z20gen_elec_grid_kernelPKdS0_ddddiiPd) ;  /* 0xffffffec08547950 */ /* 0x000fec0003c3ffff */
.L_x_55:
        /* <DEDUP_REMOVED lines=13> */
.L_x_64:


//--------------------- .text._Z25calc_pairwise_dist_kernelPdS_iiS_ --------------------------
	.section	.text._Z25calc_pairwise_dist_kernelPdS_iiS_,"ax",@progbits
	.align	128
        .global         _Z25calc_pairwise_dist_kernelPdS_iiS_
        .type           _Z25calc_pairwise_dist_kernelPdS_iiS_,@function
        .size           _Z25calc_pairwise_dist_kernelPdS_iiS_,(.L_x_65 - _Z25calc_pairwise_dist_kernelPdS_iiS_)
        .other          _Z25calc_pairwise_dist_kernelPdS_iiS_,@"STO_CUDA_ENTRY STV_DEFAULT"
_Z25calc_pairwise_dist_kernelPdS_iiS_:
.text._Z25calc_pairwise_dist_kernelPdS_iiS_:
        /* <DEDUP_REMOVED lines=14> */
[----:B------:R-:W1:Y:S01]  /*00e0*/  LDCU.64 UR4, c[0x0][0x358] ;  /* 0x00006b00ff0477ac */ /* 0x000e620008000a00 */
[----:B------:R-:W-:Y:S02]  /*00f0*/  LEA R7, R3, R3, 0x1 ;  /* 0x0000000303077211 */ /* 0x000fe400078e08ff */
[----:B------:R-:W-:-:S04]  /*0100*/  LEA R11, R2, R2, 0x1 ;  /* 0x00000002020b7211 */ /* 0x000fc800078e08ff */
[----:B------:R-:W2:Y:S01]  /*0110*/  LDC.64 R8, c[0x0][0x388] ;  /* 0x0000e200ff087b82 */ /* 0x000ea20000000a00 */
[----:B0-----:R-:W-:-:S05]  /*0120*/  IMAD.WIDE R4, R7, 0x8, R4 ;  /* 0x0000000807047825 */ /* 0x001fca00078e0204 */
[----:B-1----:R-:W3:Y:S01]  /*0130*/  LDG.E.64 R12, desc[UR4][R4.64+0x8] ;  /* 0x00000804040c7981 */ /* 0x002ee2000c1e1b00 */
[----:B--2---:R-:W-:-:S03]  /*0140*/  IMAD.WIDE.U32 R8, R11, 0x8, R8 ;  /* 0x000000080b087825 */ /* 0x004fc600078e0008 */
[----:B------:R-:W2:Y:S04]  /*0150*/  LDG.E.64 R6, desc[UR4][R4.64] ;  /* 0x0000000404067981 */ /* 0x000ea8000c1e1b00 */
[----:B------:R-:W3:Y:S04]  /*0160*/  LDG.E.64 R14, desc[UR4][R8.64+0x8] ;  /* 0x00000804080e7981 */ /* 0x000ee8000c1e1b00 */
[----:B------:R-:W2:Y:S04]  /*0170*/  LDG.E.64 R10, desc[UR4][R8.64] ;  /* 0x00000004080a7981 */ /* 0x000ea8000c1e1b00 */
[----:B------:R-:W4:Y:S04]  /*0180*/  LDG.E.64 R16, desc[UR4][R4.64+0x10] ;  /* 0x0000100404107981 */ /* 0x000f28000c1e1b00 */
[----:B------:R-:W4:Y:S01]  /*0190*/  LDG.E.64 R18, desc[UR4][R8.64+0x10] ;  /* 0x0000100408127981 */ /* 0x000f22000c1e1b00 */
[----:B------:R-:W-:Y:S01]  /*01a0*/  BSSY.RECONVERGENT B0, `(.L_x_56) ;  /* 0x0000014000007945 */ /* 0x000fe20003800200 */
[----:B---3--:R-:W-:-:S02]  /*01b0*/  DADD R12, R12, -R14 ;  /* 0x000000000c0c7229 */ /* 0x008fc4000000080e */
[----:B--2---:R-:W-:-:S06]  /*01c0*/  DADD R6, R6, -R10 ;  /* 0x0000000006067229 */ /* 0x004fcc000000080a */
[----:B------:R-:W-:Y:S02]  /*01d0*/  DMUL R12, R12, R12 ;  /* 0x0000000c0c0c7228 */ /* 0x000fe40000000000 */
[----:B----4-:R-:W-:-:S06]  /*01e0*/  DADD R16, R16, -R18 ;  /* 0x0000000010107229 */ /* 0x010fcc0000000812 */
[----:B------:R-:W-:-:S08]  /*01f0*/  DFMA R12, R6, R6, R12 ;  /* 0x00000006060c722b */ /* 0x000fd0000000000c */
[----:B------:R-:W-:-:S06]  /*0200*/  DFMA R12, R16, R16, R12 ;  /* 0x00000010100c722b */ /* 0x000fcc000000000c */
[----:B------:R-:W0:Y:S02]  /*0210*/  F2F.F32.F64 R0, R12 ;  /* 0x0000000c00007310 */ /* 0x000e240000301000 */
[----:B0-----:R-:W-:-:S06]  /*0220*/  IADD3 R6, PT, PT, R0, -0xd000000, RZ ;  /* 0xf300000000067810 */ /* 0x001fcc0007ffe0ff */
[----:B------:R0:W1:Y:S01]  /*0230*/  MUFU.RSQ R7, R0 ;  /* 0x0000000000077308 */ /* 0x0000620000001400 */
[----:B------:R-:W-:-:S13]  /*0240*/  ISETP.GT.U32.AND P0, PT, R6, 0x727fffff, PT ;  /* 0x727fffff0600780c */ /* 0x000fda0003f04070 */
[----:B0-----:R-:W-:Y:S05]  /*0250*/  @!P0 BRA `(.L_x_57) ;  /* 0x0000000000108947 */ /* 0x001fea0003800000 */
[----:B------:R-:W-:-:S07]  /*0260*/  MOV R9, 0x280 ;  /* 0x0000028000097802 */ /* 0x000fce0000000f00 */
[----:B-1----:R-:W-:Y:S05]  /*0270*/  CALL.REL.NOINC `($__internal_4_$__cuda_sm20_sqrt_rn_f32_slowpath) ;  /* 0x0000000000387944 */ /* 0x002fea0003c00000 */
[----:B------:R-:W-:Y:S01]  /*0280*/  MOV R4, R0 ;  /* 0x0000000000047202 */ /* 0x000fe20000000f00 */
[----:B------:R-:W-:Y:S06]  /*0290*/  BRA `(.L_x_58) ;  /* 0x0000000000107947 */ /* 0x000fec0003800000 */
.L_x_57:
[----:B-1----:R-:W-:Y:S01]  /*02a0*/  FMUL.FTZ R5, R0, R7 ;  /* 0x0000000700057220 */ /* 0x002fe20000410000 */
[----:B------:R-:W-:-:S03]  /*02b0*/  FMUL.FTZ R4, R7, 0.5 ;  /* 0x3f00000007047820 */ /* 0x000fc60000410000 */
[----:B------:R-:W-:-:S04]  /*02c0*/  FFMA R0, -R5, R5, R0 ;  /* 0x0000000505007223 */ /* 0x000fc80000000100 */
[----:B------:R-:W-:-:S07]  /*02d0*/  FFMA R4, R0, R4, R5 ;  /* 0x0000000400047223 */ /* 0x000fce0000000005 */
.L_x_58:
[----:B------:R-:W-:Y:S05]  /*02e0*/  BSYNC.RECONVERGENT B0 ;  /* 0x0000000000007941 */ /* 0x000fea0003800200 */
.L_x_56:
[----:B------:R-:W0:Y:S01]  /*02f0*/  LDC.64 R6, c[0x0][0x398] ;  /* 0x0000e600ff067b82 */ /* 0x000e220000000a00 */
[----:B------:R-:W1:Y:S01]  /*0300*/  LDCU UR6, c[0x0][0x390] ;  /* 0x00007200ff0677ac */ /* 0x000e620008000800 */
[----:B------:R-:W2:Y:S01]  /*0310*/  F2F.F64.F32 R4, R4 ;  /* 0x0000000400047310 */ /* 0x000ea20000201800 */
[----:B-1----:R-:W-:-:S04]  /*0320*/  IMAD R3, R3, UR6, R2 ;  /* 0x0000000603037c24 */ /* 0x002fc8000f8e0202 */
[----:B0-----:R-:W-:-:S05]  /*0330*/  IMAD.WIDE R2, R3, 0x8, R6 ;  /* 0x0000000803027825 */ /* 0x001fca00078e0206 */
[----:B--2---:R-:W-:Y:S01]  /*0340*/  STG.E.64 desc[UR4][R2.64], R4 ;  /* 0x0000000402007986 */ /* 0x004fe2000c101b04 */
[----:B------:R-:W-:Y:S05]  /*0350*/  EXIT ;  /* 0x000000000000794d */ /* 0x000fea0003800000 */
        .weak           $__internal_4_$__cuda_sm20_sqrt_rn_f32_slowpath
        .type           $__internal_4_$__cuda_sm20_sqrt_rn_f32_slowpath,@function
        .size           $__internal_4_$__cuda_sm20_sqrt_rn_f32_slowpath,(.L_x_65 - $__internal_4_$__cuda_sm20_sqrt_rn_f32_slowpath)
$__internal_4_$__cuda_sm20_sqrt_rn_f32_slowpath:
[----:B------:R-:W-:-:S13]  /*0360*/  LOP3.LUT P0, RZ, R0, 0x7fffffff, RZ, 0xc0, !PT ;  /* 0x7fffffff00ff7812 */ /* 0x000fda000780c0ff */
[----:B------:R-:W-:Y:S01]  /*0370*/  @!P0 MOV R4, R0 ;  /* 0x0000000000048202 */ /* 0x000fe20000000f00 */
[----:B------:R-:W-:Y:S06]  /*0380*/  @!P0 BRA `(.L_x_59) ;  /* 0x0000000000408947 */ /* 0x000fec0003800000 */
[----:B------:R-:W-:-:S13]  /*0390*/  FSETP.GEU.FTZ.AND P0, PT, R0, RZ, PT ;  /* 0x000000ff0000720b */ /* 0x000fda0003f1e000 */
[----:B------:R-:W-:Y:S01]  /*03a0*/  @!P0 MOV R4, 0x7fffffff ;  /* 0x7fffffff00048802 */ /* 0x000fe20000000f00 */
[----:B------:R-:W-:Y:S06]  /*03b0*/  @!P0 BRA `(.L_x_59) ;  /* 0x0000000000348947 */ /* 0x000fec0003800000 */
[----:B------:R-:W-:-:S13]  /*03c0*/  FSETP.GTU.FTZ.AND P0, PT, |R0|, +INF , PT ;  /* 0x7f8000000000780b */ /* 0x000fda0003f1c200 */
[----:B------:R-:W-:Y:S01]  /*03d0*/  @P0 FADD.FTZ R4, R0, 1 ;  /* 0x3f80000000040421 */ /* 0x000fe20000010000 */
[----:B------:R-:W-:Y:S06]  /*03e0*/  @P0 BRA `(.L_x_59) ;  /* 0x0000000000280947 */ /* 0x000fec0003800000 */
[----:B------:R-:W-:-:S13]  /*03f0*/  FSETP.NEU.FTZ.AND P0, PT, |R0|, +INF , PT ;  /* 0x7f8000000000780b */ /* 0x000fda0003f1d200 */
[----:B------:R-:W-:-:S04]  /*0400*/  @P0 FFMA R5, R0, 1.84467440737095516160e+19, RZ ;  /* 0x5f80000000050823 */ /* 0x000fc800000000ff */
[----:B------:R-:W0:Y:S02]  /*0410*/  @P0 MUFU.RSQ R4, R5 ;  /* 0x0000000500040308 */ /* 0x000e240000001400 */
[----:B0-----:R-:W-:Y:S01]  /*0420*/  @P0 FMUL.FTZ R6, R5, R4 ;  /* 0x0000000405060220 */ /* 0x001fe20000410000 */
[----:B------:R-:W-:Y:S01]  /*0430*/  @P0 FMUL.FTZ R8, R4, 0.5 ;  /* 0x3f00000004080820 */ /* 0x000fe20000410000 */
[----:B------:R-:W-:Y:S02]  /*0440*/  @!P0 MOV R4, R0 ;  /* 0x0000000000048202 */ /* 0x000fe40000000f00 */
[----:B------:R-:W-:-:S04]  /*0450*/  @P0 FADD.FTZ R7, -R6, -RZ ;  /* 0x800000ff06070221 */ /* 0x000fc80000010100 */
[----:B------:R-:W-:-:S04]  /*0460*/  @P0 FFMA R7, R6, R7, R5 ;  /* 0x0000000706070223 */ /* 0x000fc80000000005 */
[----:B------:R-:W-:-:S04]  /*0470*/  @P0 FFMA R7, R7, R8, R6 ;  /* 0x0000000807070223 */ /* 0x000fc80000000006 */
[----:B------:R-:W-:-:S07]  /*0480*/  @P0 FMUL.FTZ R4, R7, 2.3283064365386962891e-10 ;  /* 0x2f80000007040820 */ /* 0x000fce0000410000 */
.L_x_59:
[----:B------:R-:W-:Y:S01]  /*0490*/  HFMA2 R5, -RZ, RZ, 0, 0 ;  /* 0x00000000ff057431 */ /* 0x000fe200000001ff */
[----:B------:R-:W-:Y:S02]  /*04a0*/  MOV R0, R4 ;  /* 0x0000000400007202 */ /* 0x000fe40000000f00 */
[----:B------:R-:W-:-:S04]  /*04b0*/  MOV R4, R9 ;  /* 0x0000000900047202 */ /* 0x000fc80000000f00 */
[----:B------:R-:W-:Y:S05]  /*04c0*/  RET.REL.NODEC R4 `(_Z25calc_pairwise_dist_kernelPdS_iiS_) ;  /* 0xfffffff804cc7950 */ /* 0x000fea0003c3ffff */
.L_x_60:
        /* <DEDUP_REMOVED lines=11> */
.L_x_65:


//--------------------- .nv.shared.reserved.0     --------------------------
	.section	.nv.shared.reserved.0,"aw",@nobits
	.weak		__nv_reservedSMEM_offset_0_alias
	.size		__nv_reservedSMEM_offset_0_alias, 0, 64
	.other		__nv_reservedSMEM_offset_0_alias,@"STO_CUDA_RESERVED_SHARED STV_DEFAULT"
__nv_reservedSMEM_offset_0_alias:
	.zero		0
	.zero		64


//--------------------- .nv.constant0._Z19gen_vdw_grid_kernelPdS_S_ddiiS_ --------------------------
	.section	.nv.constant0._Z19gen_vdw_grid_kernelPdS_S_ddiiS_,"a",@progbits
	.sectionflags	@""
	.align	4
.nv.constant0._Z19gen_vdw_grid_kernelPdS_S_ddiiS_:
	.zero		952


//--------------------- .nv.constant0._Z20gen_elec_grid_kernelPKdS0_ddddiiPd --------------------------
	.section	.nv.constant0._Z20gen_elec_grid_kernelPKdS0_ddddiiPd,"a",@progbits
	.sectionflags	@""
	.align	4
.nv.constant0._Z20gen_elec_grid_kernelPKdS0_ddddiiPd:
	.zero		960


//--------------------- .nv.constant0._Z25calc_pairwise_dist_kernelPdS_iiS_ --------------------------
	.section	.nv.constant0._Z25calc_pairwise_dist_kernelPdS_iiS_,"a",@progbits
	.sectionflags	@""
	.align	4
.nv.constant0._Z25calc_pairwise_dist_kernelPdS_iiS_:
	.zero		928


//--------------------- SYMBOLS --------------------------

	.type		.nv.reservedSmem.offset0,@object
	.size		.nv.reservedSmem.offset0,0x4
